//
// Generated by NVIDIA NVVM Compiler
//
// Compiler Build ID: CL-36424714
// Cuda compilation tools, release 13.0, V13.0.88
// Based on NVVM 20.0.0
//

.version 9.0
.target sm_100
.address_size 64

	// .globl	sqwma_batch_f32
.extern .shared .align 16 .b8 weights[];

.visible .entry sqwma_batch_f32(
	.param .u64 .ptr .align 1 sqwma_batch_f32_param_0,
	.param .u64 .ptr .align 1 sqwma_batch_f32_param_1,
	.param .u32 sqwma_batch_f32_param_2,
	.param .u32 sqwma_batch_f32_param_3,
	.param .u32 sqwma_batch_f32_param_4,
	.param .u64 .ptr .align 1 sqwma_batch_f32_param_5
)
{
	.reg .pred 	%p<21>;
	.reg .b32 	%r<84>;
	.reg .b32 	%f<40>;
	.reg .b64 	%rd<27>;
	.reg .b64 	%fd<8>;

	ld.param.u64 	%rd9, [sqwma_batch_f32_param_0];
	ld.param.u64 	%rd8, [sqwma_batch_f32_param_1];
	ld.param.u32 	%r39, [sqwma_batch_f32_param_2];
	ld.param.u32 	%r41, [sqwma_batch_f32_param_3];
	ld.param.u32 	%r40, [sqwma_batch_f32_param_4];
	ld.param.u64 	%rd10, [sqwma_batch_f32_param_5];
	cvta.to.global.u64 	%rd1, %rd9;
	cvta.to.global.u64 	%rd2, %rd10;
	mov.u32 	%r1, %ctaid.y;
	setp.ge.s32 	%p1, %r1, %r41;
	setp.lt.s32 	%p2, %r39, 1;
	or.pred  	%p3, %p2, %p1;
	@%p3 bra 	$L__BB0_24;
	cvta.to.global.u64 	%rd11, %rd8;
	mul.wide.u32 	%rd12, %r1, 4;
	add.s64 	%rd13, %rd11, %rd12;
	ld.global.nc.u32 	%r2, [%rd13];
	setp.gt.s32 	%p4, %r2, 1;
	@%p4 bra 	$L__BB0_9;
	mov.u32 	%r57, %ctaid.x;
	mov.u32 	%r58, %ntid.x;
	mov.u32 	%r59, %tid.x;
	mad.lo.s32 	%r77, %r57, %r58, %r59;
	mov.u32 	%r60, %nctaid.x;
	mul.lo.s32 	%r4, %r60, %r58;
	mul.lo.s32 	%r5, %r39, %r1;
	setp.ge.s32 	%p15, %r77, %r39;
	@%p15 bra 	$L__BB0_24;
	add.s32 	%r61, %r77, %r4;
	max.s32 	%r62, %r39, %r61;
	setp.lt.s32 	%p16, %r61, %r39;
	selp.u32 	%r63, 1, 0, %p16;
	add.s32 	%r64, %r61, %r63;
	sub.s32 	%r65, %r62, %r64;
	div.u32 	%r66, %r65, %r4;
	add.s32 	%r6, %r66, %r63;
	and.b32  	%r67, %r6, 3;
	setp.eq.s32 	%p17, %r67, 3;
	@%p17 bra 	$L__BB0_6;
	add.s32 	%r75, %r77, %r5;
	add.s32 	%r68, %r6, 1;
	and.b32  	%r69, %r68, 3;
	neg.s32 	%r74, %r69;
$L__BB0_5:
	.pragma "nounroll";
	mul.wide.s32 	%rd18, %r75, 4;
	add.s64 	%rd19, %rd2, %rd18;
	mov.b32 	%r70, 2143289344;
	st.global.u32 	[%rd19], %r70;
	add.s32 	%r77, %r77, %r4;
	add.s32 	%r75, %r75, %r4;
	add.s32 	%r74, %r74, 1;
	setp.ne.s32 	%p18, %r74, 0;
	@%p18 bra 	$L__BB0_5;
$L__BB0_6:
	setp.lt.u32 	%p19, %r6, 3;
	@%p19 bra 	$L__BB0_24;
	mul.wide.s32 	%rd22, %r4, 4;
	shl.b32 	%r73, %r4, 2;
$L__BB0_8:
	add.s32 	%r71, %r77, %r5;
	mul.wide.s32 	%rd20, %r71, 4;
	add.s64 	%rd21, %rd2, %rd20;
	mov.b32 	%r72, 2143289344;
	st.global.u32 	[%rd21], %r72;
	add.s64 	%rd23, %rd21, %rd22;
	st.global.u32 	[%rd23], %r72;
	add.s64 	%rd24, %rd23, %rd22;
	st.global.u32 	[%rd24], %r72;
	add.s64 	%rd25, %rd24, %rd22;
	st.global.u32 	[%rd25], %r72;
	add.s32 	%r77, %r73, %r77;
	setp.lt.s32 	%p20, %r77, %r39;
	@%p20 bra 	$L__BB0_8;
	bra.uni 	$L__BB0_24;
$L__BB0_9:
	add.s32 	%r18, %r2, -1;
	mov.u32 	%r19, %tid.x;
	setp.ge.u32 	%p5, %r19, %r18;
	@%p5 bra 	$L__BB0_12;
	mov.u32 	%r20, %ntid.x;
	mov.u32 	%r45, weights;
	mov.u32 	%r79, %r19;
$L__BB0_11:
	sub.s32 	%r42, %r2, %r79;
	mul.lo.s32 	%r43, %r42, %r42;
	cvt.rn.f32.u32 	%f12, %r43;
	shl.b32 	%r44, %r79, 2;
	add.s32 	%r46, %r45, %r44;
	st.shared.f32 	[%r46], %f12;
	add.s32 	%r79, %r79, %r20;
	setp.lt.s32 	%p6, %r79, %r18;
	@%p6 bra 	$L__BB0_11;
$L__BB0_12:
	bar.sync 	0;
	mov.u32 	%r47, %ctaid.x;
	mov.u32 	%r23, %ntid.x;
	mad.lo.s32 	%r80, %r47, %r23, %r19;
	setp.ge.s32 	%p7, %r80, %r39;
	@%p7 bra 	$L__BB0_24;
	add.s32 	%r48, %r2, 1;
	and.b32  	%r25, %r18, 3;
	and.b32  	%r26, %r18, 2147483644;
	neg.s32 	%r27, %r26;
	add.s64 	%rd3, %rd1, -4;
	mul.lo.s32 	%r28, %r39, %r1;
	add.s32 	%r29, %r2, %r40;
	add.s32 	%r49, %r48, %r2;
	cvt.rn.f64.u32 	%fd1, %r49;
	cvt.rn.f64.u32 	%fd2, %r48;
	cvt.rn.f64.u32 	%fd3, %r2;
	mul.f64 	%fd4, %fd3, %fd2;
	mul.f64 	%fd5, %fd4, %fd1;
	div.rn.f64 	%fd6, %fd5, 0d4018000000000000;
	add.f64 	%fd7, %fd6, 0dBFF0000000000000;
	cvt.rn.f32.f64 	%f13, %fd7;
	rcp.rn.f32 	%f1, %f13;
	mov.u32 	%r50, %nctaid.x;
	mul.lo.s32 	%r30, %r50, %r23;
$L__BB0_14:
	setp.le.s32 	%p8, %r80, %r29;
	mov.f32 	%f39, 0f7FC00000;
	@%p8 bra 	$L__BB0_23;
	setp.lt.u32 	%p9, %r2, 5;
	mov.f32 	%f38, 0f00000000;
	mov.b32 	%r83, 0;
	@%p9 bra 	$L__BB0_18;
	mul.wide.s32 	%rd14, %r80, 4;
	add.s64 	%rd26, %rd3, %rd14;
	mov.f32 	%f38, 0f00000000;
	mov.u32 	%r81, weights;
	mov.u32 	%r82, %r27;
$L__BB0_17:
	.pragma "nounroll";
	ld.global.nc.f32 	%f18, [%rd26+4];
	ld.shared.v4.f32 	{%f19, %f20, %f21, %f22}, [%r81];
	fma.rn.f32 	%f23, %f18, %f19, %f38;
	ld.global.nc.f32 	%f24, [%rd26];
	fma.rn.f32 	%f25, %f24, %f20, %f23;
	ld.global.nc.f32 	%f26, [%rd26+-4];
	fma.rn.f32 	%f27, %f26, %f21, %f25;
	ld.global.nc.f32 	%f28, [%rd26+-8];
	fma.rn.f32 	%f38, %f28, %f22, %f27;
	add.s32 	%r82, %r82, 4;
	add.s32 	%r81, %r81, 16;
	add.s64 	%rd26, %rd26, -16;
	setp.ne.s32 	%p10, %r82, 0;
	mov.u32 	%r83, %r26;
	@%p10 bra 	$L__BB0_17;
$L__BB0_18:
	setp.eq.s32 	%p11, %r25, 0;
	@%p11 bra 	$L__BB0_22;
	setp.eq.s32 	%p12, %r25, 1;
	sub.s32 	%r53, %r80, %r83;
	mul.wide.s32 	%rd15, %r53, 4;
	add.s64 	%rd7, %rd1, %rd15;
	ld.global.nc.f32 	%f29, [%rd7];
	shl.b32 	%r54, %r83, 2;
	mov.u32 	%r55, weights;
	add.s32 	%r37, %r55, %r54;
	ld.shared.f32 	%f30, [%r37];
	fma.rn.f32 	%f38, %f29, %f30, %f38;
	@%p12 bra 	$L__BB0_22;
	setp.eq.s32 	%p13, %r25, 2;
	ld.global.nc.f32 	%f31, [%rd7+-4];
	ld.shared.f32 	%f32, [%r37+4];
	fma.rn.f32 	%f38, %f31, %f32, %f38;
	@%p13 bra 	$L__BB0_22;
	ld.global.nc.f32 	%f33, [%rd7+-8];
	ld.shared.f32 	%f34, [%r37+8];
	fma.rn.f32 	%f38, %f33, %f34, %f38;
$L__BB0_22:
	mul.f32 	%f39, %f1, %f38;
$L__BB0_23:
	add.s32 	%r56, %r80, %r28;
	mul.wide.s32 	%rd16, %r56, 4;
	add.s64 	%rd17, %rd2, %rd16;
	st.global.f32 	[%rd17], %f39;
	add.s32 	%r80, %r80, %r30;
	setp.lt.s32 	%p14, %r80, %r39;
	@%p14 bra 	$L__BB0_14;
$L__BB0_24:
	ret;

}
	// .globl	sqwma_many_series_one_param_f32
.visible .entry sqwma_many_series_one_param_f32(
	.param .u64 .ptr .align 1 sqwma_many_series_one_param_f32_param_0,
	.param .u32 sqwma_many_series_one_param_f32_param_1,
	.param .u32 sqwma_many_series_one_param_f32_param_2,
	.param .u32 sqwma_many_series_one_param_f32_param_3,
	.param .u64 .ptr .align 1 sqwma_many_series_one_param_f32_param_4,
	.param .u64 .ptr .align 1 sqwma_many_series_one_param_f32_param_5
)
{
	.reg .pred 	%p<21>;
	.reg .b32 	%r<114>;
	.reg .b32 	%f<40>;
	.reg .b64 	%rd<35>;
	.reg .b64 	%fd<8>;

	ld.param.u64 	%rd4, [sqwma_many_series_one_param_f32_param_0];
	ld.param.u32 	%r51, [sqwma_many_series_one_param_f32_param_1];
	ld.param.u32 	%r52, [sqwma_many_series_one_param_f32_param_2];
	ld.param.u32 	%r53, [sqwma_many_series_one_param_f32_param_3];
	ld.param.u64 	%rd3, [sqwma_many_series_one_param_f32_param_4];
	ld.param.u64 	%rd5, [sqwma_many_series_one_param_f32_param_5];
	cvta.to.global.u64 	%rd1, %rd4;
	cvta.to.global.u64 	%rd2, %rd5;
	mov.u32 	%r1, %ctaid.y;
	setp.ge.s32 	%p1, %r1, %r52;
	setp.lt.s32 	%p2, %r53, 1;
	or.pred  	%p3, %p1, %p2;
	@%p3 bra 	$L__BB1_23;
	setp.gt.s32 	%p4, %r51, 1;
	@%p4 bra 	$L__BB1_8;
	mov.u32 	%r78, %ctaid.x;
	mov.u32 	%r79, %ntid.x;
	mov.u32 	%r80, %tid.x;
	mad.lo.s32 	%r103, %r78, %r79, %r80;
	mov.u32 	%r81, %nctaid.x;
	mul.lo.s32 	%r3, %r81, %r79;
	setp.ge.s32 	%p15, %r103, %r53;
	@%p15 bra 	$L__BB1_23;
	add.s32 	%r82, %r103, %r3;
	max.s32 	%r83, %r53, %r82;
	setp.lt.s32 	%p16, %r82, %r53;
	selp.u32 	%r84, 1, 0, %p16;
	add.s32 	%r85, %r82, %r84;
	sub.s32 	%r86, %r83, %r85;
	div.u32 	%r87, %r86, %r3;
	add.s32 	%r4, %r87, %r84;
	and.b32  	%r88, %r4, 3;
	setp.eq.s32 	%p17, %r88, 3;
	@%p17 bra 	$L__BB1_6;
	mad.lo.s32 	%r101, %r52, %r103, %r1;
	mul.lo.s32 	%r6, %r3, %r52;
	add.s32 	%r89, %r4, 1;
	and.b32  	%r90, %r89, 3;
	neg.s32 	%r100, %r90;
$L__BB1_5:
	.pragma "nounroll";
	mul.wide.s32 	%rd25, %r101, 4;
	add.s64 	%rd26, %rd2, %rd25;
	mov.b32 	%r91, 2143289344;
	st.global.u32 	[%rd26], %r91;
	add.s32 	%r103, %r103, %r3;
	add.s32 	%r101, %r101, %r6;
	add.s32 	%r100, %r100, 1;
	setp.ne.s32 	%p18, %r100, 0;
	@%p18 bra 	$L__BB1_5;
$L__BB1_6:
	setp.lt.u32 	%p19, %r4, 3;
	@%p19 bra 	$L__BB1_23;
$L__BB1_7:
	mad.lo.s32 	%r92, %r103, %r52, %r1;
	mul.wide.s32 	%rd27, %r92, 4;
	add.s64 	%rd28, %rd2, %rd27;
	mov.b32 	%r93, 2143289344;
	st.global.u32 	[%rd28], %r93;
	add.s32 	%r94, %r103, %r3;
	mad.lo.s32 	%r95, %r94, %r52, %r1;
	mul.wide.s32 	%rd29, %r95, 4;
	add.s64 	%rd30, %rd2, %rd29;
	st.global.u32 	[%rd30], %r93;
	add.s32 	%r96, %r94, %r3;
	mad.lo.s32 	%r97, %r96, %r52, %r1;
	mul.wide.s32 	%rd31, %r97, 4;
	add.s64 	%rd32, %rd2, %rd31;
	st.global.u32 	[%rd32], %r93;
	add.s32 	%r98, %r96, %r3;
	mad.lo.s32 	%r99, %r98, %r52, %r1;
	mul.wide.s32 	%rd33, %r99, 4;
	add.s64 	%rd34, %rd2, %rd33;
	st.global.u32 	[%rd34], %r93;
	add.s32 	%r103, %r98, %r3;
	setp.lt.s32 	%p20, %r103, %r53;
	@%p20 bra 	$L__BB1_7;
	bra.uni 	$L__BB1_23;
$L__BB1_8:
	add.s32 	%r17, %r51, -1;
	cvta.to.global.u64 	%rd6, %rd3;
	mul.wide.u32 	%rd7, %r1, 4;
	add.s64 	%rd8, %rd6, %rd7;
	ld.global.nc.u32 	%r18, [%rd8];
	mov.u32 	%r19, %tid.x;
	setp.ge.u32 	%p5, %r19, %r17;
	@%p5 bra 	$L__BB1_11;
	mov.u32 	%r20, %ntid.x;
	mov.u32 	%r105, %r19;
$L__BB1_10:
	sub.s32 	%r54, %r51, %r105;
	mul.lo.s32 	%r55, %r54, %r54;
	cvt.rn.f32.u32 	%f12, %r55;
	shl.b32 	%r56, %r105, 2;
	mov.u32 	%r57, weights;
	add.s32 	%r58, %r57, %r56;
	st.shared.f32 	[%r58], %f12;
	add.s32 	%r105, %r105, %r20;
	setp.lt.s32 	%p6, %r105, %r17;
	@%p6 bra 	$L__BB1_10;
$L__BB1_11:
	bar.sync 	0;
	mov.u32 	%r59, %ctaid.x;
	mov.u32 	%r23, %ntid.x;
	mad.lo.s32 	%r106, %r59, %r23, %r19;
	setp.ge.s32 	%p7, %r106, %r53;
	@%p7 bra 	$L__BB1_23;
	add.s32 	%r60, %r51, 1;
	and.b32  	%r25, %r17, 3;
	and.b32  	%r26, %r17, 2147483644;
	neg.s32 	%r27, %r26;
	shl.b32 	%r28, %r52, 2;
	add.s32 	%r29, %r18, %r51;
	add.s32 	%r61, %r60, %r51;
	cvt.rn.f64.u32 	%fd1, %r61;
	cvt.rn.f64.u32 	%fd2, %r60;
	cvt.rn.f64.u32 	%fd3, %r51;
	mul.f64 	%fd4, %fd3, %fd2;
	mul.f64 	%fd5, %fd4, %fd1;
	div.rn.f64 	%fd6, %fd5, 0d4018000000000000;
	add.f64 	%fd7, %fd6, 0dBFF0000000000000;
	cvt.rn.f32.f64 	%f13, %fd7;
	rcp.rn.f32 	%f1, %f13;
	mov.u32 	%r62, %nctaid.x;
	mul.lo.s32 	%r30, %r62, %r23;
$L__BB1_13:
	mad.lo.s32 	%r32, %r106, %r52, %r1;
	setp.le.s32 	%p8, %r106, %r29;
	mov.f32 	%f39, 0f7FC00000;
	@%p8 bra 	$L__BB1_22;
	setp.lt.u32 	%p9, %r51, 5;
	mov.f32 	%f38, 0f00000000;
	mov.b32 	%r113, 0;
	@%p9 bra 	$L__BB1_17;
	add.s32 	%r65, %r106, -3;
	mad.lo.s32 	%r111, %r52, %r65, %r1;
	add.s32 	%r66, %r106, -1;
	mad.lo.s32 	%r110, %r52, %r66, %r1;
	add.s32 	%r67, %r106, -2;
	mad.lo.s32 	%r109, %r52, %r67, %r1;
	mov.f32 	%f38, 0f00000000;
	mov.u32 	%r108, weights;
	mov.u32 	%r107, %r32;
	mov.u32 	%r112, %r27;
$L__BB1_16:
	.pragma "nounroll";
	mul.wide.s32 	%rd9, %r107, 4;
	add.s64 	%rd10, %rd1, %rd9;
	ld.global.nc.f32 	%f18, [%rd10];
	ld.shared.v4.f32 	{%f19, %f20, %f21, %f22}, [%r108];
	fma.rn.f32 	%f23, %f18, %f19, %f38;
	mul.wide.s32 	%rd11, %r110, 4;
	add.s64 	%rd12, %rd1, %rd11;
	ld.global.nc.f32 	%f24, [%rd12];
	fma.rn.f32 	%f25, %f24, %f20, %f23;
	mul.wide.s32 	%rd13, %r109, 4;
	add.s64 	%rd14, %rd1, %rd13;
	ld.global.nc.f32 	%f26, [%rd14];
	fma.rn.f32 	%f27, %f26, %f21, %f25;
	mul.wide.s32 	%rd15, %r111, 4;
	add.s64 	%rd16, %rd1, %rd15;
	ld.global.nc.f32 	%f28, [%rd16];
	fma.rn.f32 	%f38, %f28, %f22, %f27;
	add.s32 	%r112, %r112, 4;
	sub.s32 	%r111, %r111, %r28;
	sub.s32 	%r110, %r110, %r28;
	sub.s32 	%r109, %r109, %r28;
	add.s32 	%r108, %r108, 16;
	sub.s32 	%r107, %r107, %r28;
	setp.ne.s32 	%p10, %r112, 0;
	mov.u32 	%r113, %r26;
	@%p10 bra 	$L__BB1_16;
$L__BB1_17:
	setp.eq.s32 	%p11, %r25, 0;
	@%p11 bra 	$L__BB1_21;
	setp.eq.s32 	%p12, %r25, 1;
	sub.s32 	%r68, %r106, %r113;
	mad.lo.s32 	%r69, %r68, %r52, %r1;
	mul.wide.s32 	%rd17, %r69, 4;
	add.s64 	%rd18, %rd1, %rd17;
	ld.global.nc.f32 	%f29, [%rd18];
	shl.b32 	%r70, %r113, 2;
	mov.u32 	%r71, weights;
	add.s32 	%r49, %r71, %r70;
	ld.shared.f32 	%f30, [%r49];
	fma.rn.f32 	%f38, %f29, %f30, %f38;
	@%p12 bra 	$L__BB1_21;
	setp.eq.s32 	%p13, %r25, 2;
	not.b32 	%r72, %r113;
	add.s32 	%r73, %r106, %r72;
	mad.lo.s32 	%r74, %r73, %r52, %r1;
	mul.wide.s32 	%rd19, %r74, 4;
	add.s64 	%rd20, %rd1, %rd19;
	ld.global.nc.f32 	%f31, [%rd20];
	ld.shared.f32 	%f32, [%r49+4];
	fma.rn.f32 	%f38, %f31, %f32, %f38;
	@%p13 bra 	$L__BB1_21;
	add.s32 	%r76, %r68, -2;
	mad.lo.s32 	%r77, %r76, %r52, %r1;
	mul.wide.s32 	%rd21, %r77, 4;
	add.s64 	%rd22, %rd1, %rd21;
	ld.global.nc.f32 	%f33, [%rd22];
	ld.shared.f32 	%f34, [%r49+8];
	fma.rn.f32 	%f38, %f33, %f34, %f38;
$L__BB1_21:
	mul.f32 	%f39, %f1, %f38;
$L__BB1_22:
	mul.wide.s32 	%rd23, %r32, 4;
	add.s64 	%rd24, %rd2, %rd23;
	st.global.f32 	[%rd24], %f39;
	add.s32 	%r106, %r106, %r30;
	setp.lt.s32 	%p14, %r106, %r53;
	@%p14 bra 	$L__BB1_13;
$L__BB1_23:
	ret;

}


// ===== COMPILED SASS (sm_100) =====

	.target	sm_100

	.elftype	@"ET_EXEC"


//--------------------- .note.nv.tkinfo           --------------------------
	.section	.note.nv.tkinfo,"",@"SHT_NOTE"
	.sectionflags	@"SHF_NOTE_NV_TKINFO"
	.tkinfo
        /*0018*/ 	.word	0x00000002
        /*0030*/ 	.string	""
        /*0030*/ 	.string	"ptxas"
        /*0030*/ 	.string	"Cuda compilation tools, release 13.0, V13.0.88"
        /*0030*/ 	.string	"Build cuda_13.0.r13.0/compiler.36424714_0"
        /*0030*/ 	.string	"-arch sm_100 -m 64 "



//--------------------- .note.nv.cuinfo           --------------------------
	.section	.note.nv.cuinfo,"",@"SHT_NOTE"
	.sectionflags	@"SHF_NOTE_NV_CUINFO"
        /*0018*/ 	.short	0x0002
        /*001a*/ 	.short	0x0064
        /*001c*/ 	.short	0x0082
	.zero		2


//--------------------- .nv.info                  --------------------------
	.section	.nv.info,"",@"SHT_CUDA_INFO"
	.align	4


	//----- nvinfo : EIATTR_REGCOUNT
	.align		4
        /*0000*/ 	.byte	0x04, 0x2f
        /*0002*/ 	.short	(.L_1 - .L_0)
	.align		4
.L_0:
        /*0004*/ 	.word	index@(sqwma_batch_f32)
        /*0008*/ 	.word	0x0000001a


	//----- nvinfo : EIATTR_FRAME_SIZE
	.align		4
.L_1:
        /*000c*/ 	.byte	0x04, 0x11
        /*000e*/ 	.short	(.L_3 - .L_2)
	.align		4
.L_2:
        /*0010*/ 	.word	index@($__internal_3_$__cuda_sm20_rcp_rn_f32_slowpath)
        /*0014*/ 	.word	0x00000000


	//----- nvinfo : EIATTR_FRAME_SIZE
	.align		4
.L_3:
        /*0018*/ 	.byte	0x04, 0x11
        /*001a*/ 	.short	(.L_5 - .L_4)
	.align		4
.L_4:
        /*001c*/ 	.word	index@($__internal_2_$__cuda_sm20_div_rn_f64_full)
        /*0020*/ 	.word	0x00000000


	//----- nvinfo : EIATTR_FRAME_SIZE
	.align		4
.L_5:
        /*0024*/ 	.byte	0x04, 0x11
        /*0026*/ 	.short	(.L_7 - .L_6)
	.align		4
.L_6:
        /*0028*/ 	.word	index@(sqwma_batch_f32)
        /*002c*/ 	.word	0x00000000


	//----- nvinfo : EIATTR_REGCOUNT
	.align		4
.L_7:
        /*0030*/ 	.byte	0x04, 0x2f
        /*0032*/ 	.short	(.L_9 - .L_8)
	.align		4
.L_8:
        /*0034*/ 	.word	index@(sqwma_many_series_one_param_f32)
        /*0038*/ 	.word	0x00000020


	//----- nvinfo : EIATTR_FRAME_SIZE
	.align		4
.L_9:
        /*003c*/ 	.byte	0x04, 0x11
        /*003e*/ 	.short	(.L_11 - .L_10)
	.align		4
.L_10:
        /*0040*/ 	.word	index@($__internal_1_$__cuda_sm20_rcp_rn_f32_slowpath)
        /*0044*/ 	.word	0x00000000


	//----- nvinfo : EIATTR_FRAME_SIZE
	.align		4
.L_11:
        /*0048*/ 	.byte	0x04, 0x11
        /*004a*/ 	.short	(.L_13 - .L_12)
	.align		4
.L_12:
        /*004c*/ 	.word	index@($__internal_0_$__cuda_sm20_div_rn_f64_full)
        /*0050*/ 	.word	0x00000000


	//----- nvinfo : EIATTR_FRAME_SIZE
	.align		4
.L_13:
        /*0054*/ 	.byte	0x04, 0x11
        /*0056*/ 	.short	(.L_15 - .L_14)
	.align		4
.L_14:
        /*0058*/ 	.word	index@(sqwma_many_series_one_param_f32)
        /*005c*/ 	.word	0x00000000


	//----- nvinfo : EIATTR_MIN_STACK_SIZE
	.align		4
.L_15:
        /*0060*/ 	.byte	0x04, 0x12
        /*0062*/ 	.short	(.L_17 - .L_16)
	.align		4
.L_16:
        /*0064*/ 	.word	index@(sqwma_many_series_one_param_f32)
        /*0068*/ 	.word	0x00000000


	//----- nvinfo : EIATTR_MIN_STACK_SIZE
	.align		4
.L_17:
        /*006c*/ 	.byte	0x04, 0x12
        /*006e*/ 	.short	(.L_19 - .L_18)
	.align		4
.L_18:
        /*0070*/ 	.word	index@(sqwma_batch_f32)
        /*0074*/ 	.word	0x00000000
.L_19:


//--------------------- .nv.compat                --------------------------
	.section	.nv.compat,"",@"SHT_CUDA_COMPAT_INFO"
	.align	4
        /*0000*/ 	.byte	0x02, 0x09, 0x00, 0x00, 0x02, 0x02, 0x01, 0x00, 0x02, 0x05, 0x05, 0x00, 0x03, 0x07, 0x01, 0x01
        /*0010*/ 	.byte	0x02, 0x03, 0x00, 0x00, 0x02, 0x06, 0x01, 0x00, 0x04, 0x0b, 0x08, 0x00, 0x01, 0x00, 0x00, 0x00
        /*0020*/ 	.byte	0x00, 0x00, 0x00, 0x00


//--------------------- .nv.info.sqwma_many_series_one_param_f32 --------------------------
	.section	.nv.info.sqwma_many_series_one_param_f32,"",@"SHT_CUDA_INFO"
	.sectionflags	@""
	.align	4


	//----- nvinfo : EIATTR_CUDA_API_VERSION
	.align		4
        /*0000*/ 	.byte	0x04, 0x37
        /*0002*/ 	.short	(.L_21 - .L_20)
.L_20:
        /*0004*/ 	.word	0x00000082


	//----- nvinfo : EIATTR_KPARAM_INFO
	.align		4
.L_21:
        /*0008*/ 	.byte	0x04, 0x17
        /*000a*/ 	.short	(.L_23 - .L_22)
.L_22:
        /*000c*/ 	.word	0x00000000
        /*0010*/ 	.short	0x0005
        /*0012*/ 	.short	0x0020
        /*0014*/ 	.byte	0x00, 0xf5, 0x21, 0x00


	//----- nvinfo : EIATTR_KPARAM_INFO
	.align		4
.L_23:
        /*0018*/ 	.byte	0x04, 0x17
        /*001a*/ 	.short	(.L_25 - .L_24)
.L_24:
        /*001c*/ 	.word	0x00000000
        /*0020*/ 	.short	0x0004
        /*0022*/ 	.short	0x0018
        /*0024*/ 	.byte	0x00, 0xf5, 0x21, 0x00


	//----- nvinfo : EIATTR_KPARAM_INFO
	.align		4
.L_25:
        /*0028*/ 	.byte	0x04, 0x17
        /*002a*/ 	.short	(.L_27 - .L_26)
.L_26:
        /*002c*/ 	.word	0x00000000
        /*0030*/ 	.short	0x0003
        /*0032*/ 	.short	0x0010
        /*0034*/ 	.byte	0x00, 0xf0, 0x11, 0x00


	//----- nvinfo : EIATTR_KPARAM_INFO
	.align		4
.L_27:
        /*0038*/ 	.byte	0x04, 0x17
        /*003a*/ 	.short	(.L_29 - .L_28)
.L_28:
        /*003c*/ 	.word	0x00000000
        /*0040*/ 	.short	0x0002
        /*0042*/ 	.short	0x000c
        /*0044*/ 	.byte	0x00, 0xf0, 0x11, 0x00


	//----- nvinfo : EIATTR_KPARAM_INFO
	.align		4
.L_29:
        /*0048*/ 	.byte	0x04, 0x17
        /*004a*/ 	.short	(.L_31 - .L_30)
.L_30:
        /*004c*/ 	.word	0x00000000
        /*0050*/ 	.short	0x0001
        /*0052*/ 	.short	0x0008
        /*0054*/ 	.byte	0x00, 0xf0, 0x11, 0x00


	//----- nvinfo : EIATTR_KPARAM_INFO
	.align		4
.L_31:
        /*0058*/ 	.byte	0x04, 0x17
        /*005a*/ 	.short	(.L_33 - .L_32)
.L_32:
        /*005c*/ 	.word	0x00000000
        /*0060*/ 	.short	0x0000
        /*0062*/ 	.short	0x0000
        /*0064*/ 	.byte	0x00, 0xf5, 0x21, 0x00


	//----- nvinfo : EIATTR_SPARSE_MMA_MASK
	.align		4
.L_33:
        /*0068*/ 	.byte	0x03, 0x50
        /*006a*/ 	.short	0x0000


	//----- nvinfo : EIATTR_MAXREG_COUNT
	.align		4
        /*006c*/ 	.byte	0x03, 0x1b
        /*006e*/ 	.short	0x00ff


	//----- nvinfo : EIATTR_NUM_BARRIERS
	.align		4
        /*0070*/ 	.byte	0x02, 0x4c
        /*0072*/ 	.byte	0x01
	.zero		1


	//----- nvinfo : EIATTR_MERCURY_ISA_VERSION
	.align		4
        /*0074*/ 	.byte	0x03, 0x5f
        /*0076*/ 	.short	0x0101


	//----- nvinfo : EIATTR_UNUSED_LOAD_BYTE_OFFSET
	.align		4
        /*0078*/ 	.byte	0x04, 0x44
        /*007a*/ 	.short	(.L_35 - .L_34)


	//   ....[0]....
.L_34:
        /*007c*/ 	.word	0x00000db0
        /*0080*/ 	.word	0x00000fff


	//----- nvinfo : EIATTR_VRC_CTA_INIT_COUNT
	.align		4
.L_35:
        /*0084*/ 	.byte	0x02, 0x4a
	.zero		1
	.zero		1


	//----- nvinfo : EIATTR_EXIT_INSTR_OFFSETS
	.align		4
        /*0088*/ 	.byte	0x04, 0x1c
        /*008a*/ 	.short	(.L_37 - .L_36)


	//   ....[0]....
.L_36:
        /*008c*/ 	.word	0x00000060


	//   ....[1]....
        /*0090*/ 	.word	0x00000120


	//   ....[2]....
        /*0094*/ 	.word	0x000003f0


	//   ....[3]....
        /*0098*/ 	.word	0x00000530


	//   ....[4]....
        /*009c*/ 	.word	0x000006f0


	//   ....[5]....
        /*00a0*/ 	.word	0x00000f30


	//----- nvinfo : EIATTR_CRS_STACK_SIZE
	.align		4
.L_37:
        /*00a4*/ 	.byte	0x04, 0x1e
        /*00a6*/ 	.short	(.L_39 - .L_38)
.L_38:
        /*00a8*/ 	.word	0x00000000


	//----- nvinfo : EIATTR_CBANK_PARAM_SIZE
	.align		4
.L_39:
        /*00ac*/ 	.byte	0x03, 0x19
        /*00ae*/ 	.short	0x0028


	//----- nvinfo : EIATTR_PARAM_CBANK
	.align		4
        /*00b0*/ 	.byte	0x04, 0x0a
        /*00b2*/ 	.short	(.L_41 - .L_40)
	.align		4
.L_40:
        /*00b4*/ 	.word	index@(.nv.constant0.sqwma_many_series_one_param_f32)
        /*00b8*/ 	.short	0x0380
        /*00ba*/ 	.short	0x0028


	//----- nvinfo : EIATTR_SW_WAR
	.align		4
.L_41:
        /*00bc*/ 	.byte	0x04, 0x36
        /*00be*/ 	.short	(.L_43 - .L_42)
.L_42:
        /*00c0*/ 	.word	0x00000008
.L_43:


//--------------------- .nv.info.sqwma_batch_f32  --------------------------
	.section	.nv.info.sqwma_batch_f32,"",@"SHT_CUDA_INFO"
	.sectionflags	@""
	.align	4


	//----- nvinfo : EIATTR_CUDA_API_VERSION
	.align		4
        /*0000*/ 	.byte	0x04, 0x37
        /*0002*/ 	.short	(.L_45 - .L_44)
.L_44:
        /*0004*/ 	.word	0x00000082


	//----- nvinfo : EIATTR_KPARAM_INFO
	.align		4
.L_45:
        /*0008*/ 	.byte	0x04, 0x17
        /*000a*/ 	.short	(.L_47 - .L_46)
.L_46:
        /*000c*/ 	.word	0x00000000
        /*0010*/ 	.short	0x0005
        /*0012*/ 	.short	0x0020
        /*0014*/ 	.byte	0x00, 0xf5, 0x21, 0x00


	//----- nvinfo : EIATTR_KPARAM_INFO
	.align		4
.L_47:
        /*0018*/ 	.byte	0x04, 0x17
        /*001a*/ 	.short	(.L_49 - .L_48)
.L_48:
        /*001c*/ 	.word	0x00000000
        /*0020*/ 	.short	0x0004
        /*0022*/ 	.short	0x0018
        /*0024*/ 	.byte	0x00, 0xf0, 0x11, 0x00


	//----- nvinfo : EIATTR_KPARAM_INFO
	.align		4
.L_49:
        /*0028*/ 	.byte	0x04, 0x17
        /*002a*/ 	.short	(.L_51 - .L_50)
.L_50:
        /*002c*/ 	.word	0x00000000
        /*0030*/ 	.short	0x0003
        /*0032*/ 	.short	0x0014
        /*0034*/ 	.byte	0x00, 0xf0, 0x11, 0x00


	//----- nvinfo : EIATTR_KPARAM_INFO
	.align		4
.L_51:
        /*0038*/ 	.byte	0x04, 0x17
        /*003a*/ 	.short	(.L_53 - .L_52)
.L_52:
        /*003c*/ 	.word	0x00000000
        /*0040*/ 	.short	0x0002
        /*0042*/ 	.short	0x0010
        /*0044*/ 	.byte	0x00, 0xf0, 0x11, 0x00


	//----- nvinfo : EIATTR_KPARAM_INFO
	.align		4
.L_53:
        /*0048*/ 	.byte	0x04, 0x17
        /*004a*/ 	.short	(.L_55 - .L_54)
.L_54:
        /*004c*/ 	.word	0x00000000
        /*0050*/ 	.short	0x0001
        /*0052*/ 	.short	0x0008
        /*0054*/ 	.byte	0x00, 0xf5, 0x21, 0x00


	//----- nvinfo : EIATTR_KPARAM_INFO
	.align		4
.L_55:
        /*0058*/ 	.byte	0x04, 0x17
        /*005a*/ 	.short	(.L_57 - .L_56)
.L_56:
        /*005c*/ 	.word	0x00000000
        /*0060*/ 	.short	0x0000
        /*0062*/ 	.short	0x0000
        /*0064*/ 	.byte	0x00, 0xf5, 0x21, 0x00


	//----- nvinfo : EIATTR_SPARSE_MMA_MASK
	.align		4
.L_57:
        /*0068*/ 	.byte	0x03, 0x50
        /*006a*/ 	.short	0x0000


	//----- nvinfo : EIATTR_MAXREG_COUNT
	.align		4
        /*006c*/ 	.byte	0x03, 0x1b
        /*006e*/ 	.short	0x00ff


	//----- nvinfo : EIATTR_NUM_BARRIERS
	.align		4
        /*0070*/ 	.byte	0x02, 0x4c
        /*0072*/ 	.byte	0x01
	.zero		1


	//----- nvinfo : EIATTR_MERCURY_ISA_VERSION
	.align		4
        /*0074*/ 	.byte	0x03, 0x5f
        /*0076*/ 	.short	0x0101


	//----- nvinfo : EIATTR_UNUSED_LOAD_BYTE_OFFSET
	.align		4
        /*0078*/ 	.byte	0x04, 0x44
        /*007a*/ 	.short	(.L_59 - .L_58)


	//   ....[0]....
.L_58:
        /*007c*/ 	.word	0x00000c80
        /*0080*/ 	.word	0x00000fff


	//----- nvinfo : EIATTR_VRC_CTA_INIT_COUNT
	.align		4
.L_59:
        /*0084*/ 	.byte	0x02, 0x4a
	.zero		1
	.zero		1


	//----- nvinfo : EIATTR_EXIT_INSTR_OFFSETS
	.align		4
        /*0088*/ 	.byte	0x04, 0x1c
        /*008a*/ 	.short	(.L_61 - .L_60)


	//   ....[0]....
.L_60:
        /*008c*/ 	.word	0x00000050


	//   ....[1]....
        /*0090*/ 	.word	0x00000130


	//   ....[2]....
        /*0094*/ 	.word	0x000003f0


	//   ....[3]....
        /*0098*/ 	.word	0x000004e0


	//   ....[4]....
        /*009c*/ 	.word	0x00000670


	//   ....[5]....
        /*00a0*/ 	.word	0x00000da0


	//----- nvinfo : EIATTR_CRS_STACK_SIZE
	.align		4
.L_61:
        /*00a4*/ 	.byte	0x04, 0x1e
        /*00a6*/ 	.short	(.L_63 - .L_62)
.L_62:
        /*00a8*/ 	.word	0x00000000


	//----- nvinfo : EIATTR_CBANK_PARAM_SIZE
	.align		4
.L_63:
        /*00ac*/ 	.byte	0x03, 0x19
        /*00ae*/ 	.short	0x0028


	//----- nvinfo : EIATTR_PARAM_CBANK
	.align		4
        /*00b0*/ 	.byte	0x04, 0x0a
        /*00b2*/ 	.short	(.L_65 - .L_64)
	.align		4
.L_64:
        /*00b4*/ 	.word	index@(.nv.constant0.sqwma_batch_f32)
        /*00b8*/ 	.short	0x0380
        /*00ba*/ 	.short	0x0028


	//----- nvinfo : EIATTR_SW_WAR
	.align		4
.L_65:
        /*00bc*/ 	.byte	0x04, 0x36
        /*00be*/ 	.short	(.L_67 - .L_66)
.L_66:
        /*00c0*/ 	.word	0x00000008
.L_67:


//--------------------- .nv.callgraph             --------------------------
	.section	.nv.callgraph,"",@"SHT_CUDA_CALLGRAPH"
	.align	4
	.sectionentsize	8
	.align		4
        /*0000*/ 	.word	0x00000000
	.align		4
        /*0004*/ 	.word	0xffffffff
	.align		4
        /*0008*/ 	.word	0x00000000
	.align		4
        /*000c*/ 	.word	0xfffffffe
	.align		4
        /*0010*/ 	.word	0x00000000
	.align		4
        /*0014*/ 	.word	0xfffffffd
	.align		4
        /*0018*/ 	.word	0x00000000
	.align		4
        /*001c*/ 	.word	0xfffffffc


//--------------------- .text.sqwma_many_series_one_param_f32 --------------------------
	.section	.text.sqwma_many_series_one_param_f32,"ax",@progbits
	.align	128
        .global         sqwma_many_series_one_param_f32
        .type           sqwma_many_series_one_param_f32,@function
        .size           sqwma_many_series_one_param_f32,(.L_x_49 - sqwma_many_series_one_param_f32)
        .other          sqwma_many_series_one_param_f32,@"STO_CUDA_ENTRY STV_DEFAULT"
sqwma_many_series_one_param_f32:
.text.sqwma_many_series_one_param_f32:
[----:B------:R-:W-:Y:S01]  /*0000*/  LDC R1, c[0x0][0x37c] ;  /* 0x0000df00ff017b82 */ /* 0x000fe20000000800 */
[----:B------:R-:W0:Y:S07]  /*0010*/  S2R R26, SR_CTAID.Y ;  /* 0x00000000001a7919 */ /* 0x000e2e0000002600 */
[----:B------:R-:W1:Y:S01]  /*0020*/  LDC R3, c[0x0][0x390] ;  /* 0x0000e400ff037b82 */ /* 0x000e620000000800 */
[----:B------:R-:W0:Y:S01]  /*0030*/  LDCU UR7, c[0x0][0x38c] ;  /* 0x00007180ff0777ac */ /* 0x000e220008000800 */
[----:B-1----:R-:W-:-:S04]  /*0040*/  ISETP.GE.AND P0, PT, R3, 0x1, PT ;  /* 0x000000010300780c */ /* 0x002fc80003f06270 */
[----:B0-----:R-:W-:-:S13]  /*0050*/  ISETP.GE.OR P0, PT, R26, UR7, !P0 ;  /* 0x000000071a007c0c */ /* 0x001fda000c706670 */
[----:B------:R-:W-:Y:S05]  /*0060*/  @P0 EXIT ;  /* 0x000000000000094d */ /* 0x000fea0003800000 */
[----:B------:R-:W0:Y:S01]  /*0070*/  LDCU UR4, c[0x0][0x388] ;  /* 0x00007100ff0477ac */ /* 0x000e220008000800 */
[----:B------:R-:W1:Y:S01]  /*0080*/  LDCU.64 UR8, c[0x0][0x358] ;  /* 0x00006b00ff0877ac */ /* 0x000e620008000a00 */
[----:B0-----:R-:W-:-:S09]  /*0090*/  UISETP.GT.AND UP0, UPT, UR4, 0x1, UPT ;  /* 0x000000010400788c */ /* 0x001fd2000bf04270 */
[----:B-1----:R-:W-:Y:S05]  /*00a0*/  BRA.U UP0, `(.L_x_0) ;  /* 0x0000000500247547 */ /* 0x002fea000b800000 */
[----:B------:R-:W0:Y:S01]  /*00b0*/  S2R R7, SR_TID.X ;  /* 0x0000000000077919 */ /* 0x000e220000002100 */
[----:B------:R-:W0:Y:S08]  /*00c0*/  S2UR UR5, SR_CTAID.X ;  /* 0x00000000000579c3 */ /* 0x000e300000002500 */
[----:B------:R-:W0:Y:S01]  /*00d0*/  LDC R0, c[0x0][0x360] ;  /* 0x0000d800ff007b82 */ /* 0x000e220000000800 */
[----:B------:R-:W1:Y:S01]  /*00e0*/  LDCU UR6, c[0x0][0x370] ;  /* 0x00006e00ff0677ac */ /* 0x000e620008000800 */
[----:B0-----:R-:W-:-:S02]  /*00f0*/  IMAD R7, R0, UR5, R7 ;  /* 0x0000000500077c24 */ /* 0x001fc4000f8e0207 */
[----:B-1----:R-:W-:-:S03]  /*0100*/  IMAD R0, R0, UR6, RZ ;  /* 0x0000000600007c24 */ /* 0x002fc6000f8e02ff */
[----:B------:R-:W-:-:S13]  /*0110*/  ISETP.GE.AND P0, PT, R7, R3, PT ;  /* 0x000000030700720c */ /* 0x000fda0003f06270 */
[----:B------:R-:W-:Y:S05]  /*0120*/  @P0 EXIT ;  /* 0x000000000000094d */ /* 0x000fea0003800000 */
[----:B------:R-:W0:Y:S01]  /*0130*/  I2F.U32.RP R8, R0 ;  /* 0x0000000000087306 */ /* 0x000e220000209000 */
[C---:B------:R-:W-:Y:S01]  /*0140*/  IMAD.IADD R2, R0.reuse, 0x1, R7 ;  /* 0x0000000100027824 */ /* 0x040fe200078e0207 */
[----:B------:R-:W-:Y:S01]  /*0150*/  ISETP.NE.U32.AND P2, PT, R0, RZ, PT ;  /* 0x000000ff0000720c */ /* 0x000fe20003f45070 */
[----:B------:R-:W-:Y:S01]  /*0160*/  IMAD.MOV R11, RZ, RZ, -R0 ;  /* 0x000000ffff0b7224 */ /* 0x000fe200078e0a00 */
[----:B------:R-:W-:Y:S02]  /*0170*/  BSSY.RECONVERGENT B0, `(.L_x_1) ;  /* 0x0000027000007945 */ /* 0x000fe40003800200 */
[CC--:B------:R-:W-:Y:S02]  /*0180*/  ISETP.GE.AND P0, PT, R2.reuse, R3.reuse, PT ;  /* 0x000000030200720c */ /* 0x0c0fe40003f06270 */
[----:B------:R-:W-:Y:S02]  /*0190*/  VIMNMX R9, PT, PT, R2, R3, !PT ;  /* 0x0000000302097248 */ /* 0x000fe40007fe0100 */
[----:B------:R-:W-:-:S04]  /*01a0*/  SEL R6, RZ, 0x1, P0 ;  /* 0x00000001ff067807 */ /* 0x000fc80000000000 */
[----:B------:R-:W-:Y:S01]  /*01b0*/  IADD3 R9, PT, PT, R9, -R2, -R6 ;  /* 0x8000000209097210 */ /* 0x000fe20007ffe806 */
[----:B0-----:R-:W0:Y:S02]  /*01c0*/  MUFU.RCP R8, R8 ;  /* 0x0000000800087308 */ /* 0x001e240000001000 */
[----:B0-----:R-:W-:-:S06]  /*01d0*/  VIADD R4, R8, 0xffffffe ;  /* 0x0ffffffe08047836 */ /* 0x001fcc0000000000 */
[----:B------:R0:W1:Y:S02]  /*01e0*/  F2I.FTZ.U32.TRUNC.NTZ R5, R4 ;  /* 0x0000000400057305 */ /* 0x000064000021f000 */
[----:B0-----:R-:W-:Y:S02]  /*01f0*/  HFMA2 R4, -RZ, RZ, 0, 0 ;  /* 0x00000000ff047431 */ /* 0x001fe400000001ff */
[----:B-1----:R-:W-:-:S04]  /*0200*/  IMAD R11, R11, R5, RZ ;  /* 0x000000050b0b7224 */ /* 0x002fc800078e02ff */
[----:B------:R-:W-:Y:S02]  /*0210*/  IMAD.HI.U32 R8, R5, R11, R4 ;  /* 0x0000000b05087227 */ /* 0x000fe400078e0004 */
[----:B------:R-:W0:Y:S04]  /*0220*/  LDC.64 R4, c[0x0][0x3a0] ;  /* 0x0000e800ff047b82 */ /* 0x000e280000000a00 */
[----:B------:R-:W-:-:S04]  /*0230*/  IMAD.HI.U32 R11, R8, R9, RZ ;  /* 0x00000009080b7227 */ /* 0x000fc800078e00ff */
[----:B------:R-:W-:-:S04]  /*0240*/  IMAD.MOV R2, RZ, RZ, -R11 ;  /* 0x000000ffff027224 */ /* 0x000fc800078e0a0b */
[----:B------:R-:W-:-:S05]  /*0250*/  IMAD R9, R0, R2, R9 ;  /* 0x0000000200097224 */ /* 0x000fca00078e0209 */
[----:B------:R-:W-:-:S13]  /*0260*/  ISETP.GE.U32.AND P0, PT, R9, R0, PT ;  /* 0x000000000900720c */ /* 0x000fda0003f06070 */
[----:B------:R-:W-:Y:S02]  /*0270*/  @P0 IMAD.IADD R9, R9, 0x1, -R0 ;  /* 0x0000000109090824 */ /* 0x000fe400078e0a00 */
[----:B------:R-:W-:-:S03]  /*0280*/  @P0 VIADD R11, R11, 0x1 ;  /* 0x000000010b0b0836 */ /* 0x000fc60000000000 */
[----:B------:R-:W-:-:S13]  /*0290*/  ISETP.GE.U32.AND P1, PT, R9, R0, PT ;  /* 0x000000000900720c */ /* 0x000fda0003f26070 */
[----:B------:R-:W-:Y:S02]  /*02a0*/  @P1 IADD3 R11, PT, PT, R11, 0x1, RZ ;  /* 0x000000010b0b1810 */ /* 0x000fe40007ffe0ff */
[----:B------:R-:W-:-:S05]  /*02b0*/  @!P2 LOP3.LUT R11, RZ, R0, RZ, 0x33, !PT ;  /* 0x00000000ff0ba212 */ /* 0x000fca00078e33ff */
[----:B------:R-:W-:-:S05]  /*02c0*/  IMAD.IADD R2, R6, 0x1, R11 ;  /* 0x0000000106027824 */ /* 0x000fca00078e020b */
[C---:B------:R-:W-:Y:S02]  /*02d0*/  LOP3.LUT R6, R2.reuse, 0x3, RZ, 0xc0, !PT ;  /* 0x0000000302067812 */ /* 0x040fe400078ec0ff */
[----:B------:R-:W-:Y:S02]  /*02e0*/  ISETP.GE.U32.AND P1, PT, R2, 0x3, PT ;  /* 0x000000030200780c */ /* 0x000fe40003f26070 */
[----:B------:R-:W-:-:S13]  /*02f0*/  ISETP.NE.AND P0, PT, R6, 0x3, PT ;  /* 0x000000030600780c */ /* 0x000fda0003f05270 */
[----:B0-----:R-:W-:Y:S05]  /*0300*/  @!P0 BRA `(.L_x_2) ;  /* 0x0000000000348947 */ /* 0x001fea0003800000 */
[----:B------:R-:W0:Y:S01]  /*0310*/  LDC.64 R10, c[0x0][0x3a0] ;  /* 0x0000e800ff0a7b82 */ /* 0x000e220000000a00 */
[----:B------:R-:W-:Y:S02]  /*0320*/  VIADD R2, R2, 0x1 ;  /* 0x0000000102027836 */ /* 0x000fe40000000000 */
[----:B------:R-:W-:Y:S02]  /*0330*/  IMAD R13, R7, UR7, R26 ;  /* 0x00000007070d7c24 */ /* 0x000fe4000f8e021a */
[----:B------:R-:W-:Y:S01]  /*0340*/  IMAD.MOV.U32 R15, RZ, RZ, 0x7fc00000 ;  /* 0x7fc00000ff0f7424 */ /* 0x000fe200078e00ff */
[----:B------:R-:W-:-:S04]  /*0350*/  LOP3.LUT R2, R2, 0x3, RZ, 0xc0, !PT ;  /* 0x0000000302027812 */ /* 0x000fc800078ec0ff */
[----:B------:R-:W-:-:S07]  /*0360*/  IADD3 R2, PT, PT, -R2, RZ, RZ ;  /* 0x000000ff02027210 */ /* 0x000fce0007ffe1ff */
.L_x_3:
[----:B0-----:R-:W-:-:S04]  /*0370*/  IMAD.WIDE R8, R13, 0x4, R10 ;  /* 0x000000040d087825 */ /* 0x001fc800078e020a */
[----:B------:R-:W-:Y:S01]  /*0380*/  VIADD R2, R2, 0x1 ;  /* 0x0000000102027836 */ /* 0x000fe20000000000 */
[----:B------:R1:W-:Y:S01]  /*0390*/  STG.E desc[UR8][R8.64], R15 ;  /* 0x0000000f08007986 */ /* 0x0003e2000c101908 */
[C---:B------:R-:W-:Y:S02]  /*03a0*/  IMAD.IADD R7, R0.reuse, 0x1, R7 ;  /* 0x0000000100077824 */ /* 0x040fe400078e0207 */
[----:B------:R-:W-:Y:S01]  /*03b0*/  IMAD R13, R0, UR7, R13 ;  /* 0x00000007000d7c24 */ /* 0x000fe2000f8e020d */
[----:B------:R-:W-:-:S13]  /*03c0*/  ISETP.NE.AND P0, PT, R2, RZ, PT ;  /* 0x000000ff0200720c */ /* 0x000fda0003f05270 */
[----:B-1----:R-:W-:Y:S05]  /*03d0*/  @P0 BRA `(.L_x_3) ;  /* 0xfffffffc00e40947 */ /* 0x002fea000383ffff */
.L_x_2:
[----:B------:R-:W-:Y:S05]  /*03e0*/  BSYNC.RECONVERGENT B0 ;  /* 0x0000000000007941 */ /* 0x000fea0003800200 */
.L_x_1:
[----:B------:R-:W-:Y:S05]  /*03f0*/  @!P1 EXIT ;  /* 0x000000000000994d */ /* 0x000fea0003800000 */
.L_x_4:
[C---:B0-----:R-:W-:Y:S02]  /*0400*/  IMAD.IADD R11, R0.reuse, 0x1, R7 ;  /* 0x00000001000b7824 */ /* 0x041fe400078e0207 */
[--C-:B------:R-:W-:Y:S02]  /*0410*/  IMAD R9, R7, UR7, R26.reuse ;  /* 0x0000000707097c24 */ /* 0x100fe4000f8e021a */
[----:B------:R-:W-:Y:S01]  /*0420*/  IMAD.MOV.U32 R19, RZ, RZ, 0x7fc00000 ;  /* 0x7fc00000ff137424 */ /* 0x000fe200078e00ff */
[----:B------:R-:W-:Y:S01]  /*0430*/  IADD3 R13, PT, PT, R0, R11, RZ ;  /* 0x0000000b000d7210 */ /* 0x000fe20007ffe0ff */
[----:B------:R-:W-:Y:S02]  /*0440*/  IMAD R11, R11, UR7, R26 ;  /* 0x000000070b0b7c24 */ /* 0x000fe4000f8e021a */
[----:B------:R-:W-:-:S04]  /*0450*/  IMAD.WIDE R8, R9, 0x4, R4 ;  /* 0x0000000409087825 */ /* 0x000fc800078e0204 */
[C---:B------:R-:W-:Y:S01]  /*0460*/  IMAD.IADD R17, R0.reuse, 0x1, R13 ;  /* 0x0000000100117824 */ /* 0x040fe200078e020d */
[----:B------:R0:W-:Y:S01]  /*0470*/  STG.E desc[UR8][R8.64], R19 ;  /* 0x0000001308007986 */ /* 0x0001e2000c101908 */
[--C-:B------:R-:W-:Y:S02]  /*0480*/  IMAD R13, R13, UR7, R26.reuse ;  /* 0x000000070d0d7c24 */ /* 0x100fe4000f8e021a */
[----:B------:R-:W-:Y:S01]  /*0490*/  IMAD R15, R17, UR7, R26 ;  /* 0x00000007110f7c24 */ /* 0x000fe2000f8e021a */
[----:B------:R-:W-:Y:S01]  /*04a0*/  IADD3 R7, PT, PT, R0, R17, RZ ;  /* 0x0000001100077210 */ /* 0x000fe20007ffe0ff */
[----:B------:R-:W-:-:S03]  /*04b0*/  IMAD.WIDE R10, R11, 0x4, R4 ;  /* 0x000000040b0a7825 */ /* 0x000fc600078e0204 */
[----:B------:R-:W-:Y:S01]  /*04c0*/  ISETP.GE.AND P0, PT, R7, R3, PT ;  /* 0x000000030700720c */ /* 0x000fe20003f06270 */
[--C-:B------:R-:W-:Y:S01]  /*04d0*/  IMAD.WIDE R12, R13, 0x4, R4.reuse ;  /* 0x000000040d0c7825 */ /* 0x100fe200078e0204 */
[----:B------:R0:W-:Y:S03]  /*04e0*/  STG.E desc[UR8][R10.64], R19 ;  /* 0x000000130a007986 */ /* 0x0001e6000c101908 */
[----:B------:R-:W-:Y:S01]  /*04f0*/  IMAD.WIDE R14, R15, 0x4, R4 ;  /* 0x000000040f0e7825 */ /* 0x000fe200078e0204 */
[----:B------:R0:W-:Y:S04]  /*0500*/  STG.E desc[UR8][R12.64], R19 ;  /* 0x000000130c007986 */ /* 0x0001e8000c101908 */
[----:B------:R0:W-:Y:S03]  /*0510*/  STG.E desc[UR8][R14.64], R19 ;  /* 0x000000130e007986 */ /* 0x0001e6000c101908 */
[----:B------:R-:W-:Y:S05]  /*0520*/  @!P0 BRA `(.L_x_4) ;  /* 0xfffffffc00b48947 */ /* 0x000fea000383ffff */
[----:B------:R-:W-:Y:S05]  /*0530*/  EXIT ;  /* 0x000000000000794d */ /* 0x000fea0003800000 */
.L_x_0:
[----:B------:R-:W0:Y:S02]  /*0540*/  LDC.64 R4, c[0x0][0x398] ;  /* 0x0000e600ff047b82 */ /* 0x000e240000000a00 */
[----:B0-----:R-:W-:-:S05]  /*0550*/  IMAD.WIDE.U32 R4, R26, 0x4, R4 ;  /* 0x000000041a047825 */ /* 0x001fca00078e0004 */
[----:B------:R0:W5:Y:S01]  /*0560*/  LDG.E.CONSTANT R21, desc[UR8][R4.64] ;  /* 0x0000000804157981 */ /* 0x000162000c1e9900 */
[----:B------:R-:W-:Y:S01]  /*0570*/  UIADD3 UR5, UPT, UPT, UR4, -0x1, URZ ;  /* 0xffffffff04057890 */ /* 0x000fe2000fffe0ff */
[----:B------:R-:W-:Y:S01]  /*0580*/  BSSY.RECONVERGENT B0, `(.L_x_5) ;  /* 0x0000011000007945 */ /* 0x000fe20003800200 */
[----:B------:R-:W1:Y:S04]  /*0590*/  S2R R11, SR_TID.X ;  /* 0x00000000000b7919 */ /* 0x000e680000002100 */
[----:B-1----:R-:W-:-:S13]  /*05a0*/  ISETP.GE.U32.AND P0, PT, R11, UR5, PT ;  /* 0x000000050b007c0c */ /* 0x002fda000bf06070 */
[----:B0-----:R-:W-:Y:S05]  /*05b0*/  @P0 BRA `(.L_x_6) ;  /* 0x0000000000340947 */ /* 0x001fea0003800000 */
[----:B------:R-:W0:Y:S01]  /*05c0*/  S2R R5, SR_CgaCtaId ;  /* 0x0000000000057919 */ /* 0x000e220000008800 */
[----:B------:R-:W1:Y:S01]  /*05d0*/  LDC R9, c[0x0][0x360] ;  /* 0x0000d800ff097b82 */ /* 0x000e620000000800 */
[----:B------:R-:W-:Y:S01]  /*05e0*/  MOV R2, 0x400 ;  /* 0x0000040000027802 */ /* 0x000fe20000000f00 */
[----:B------:R-:W-:-:S03]  /*05f0*/  IMAD.MOV.U32 R0, RZ, RZ, R11 ;  /* 0x000000ffff007224 */ /* 0x000fc600078e000b */
[----:B0-----:R-:W-:-:S07]  /*0600*/  LEA R5, R5, R2, 0x18 ;  /* 0x0000000205057211 */ /* 0x001fce00078ec0ff */
.L_x_7:
[C---:B0-----:R-:W-:Y:S01]  /*0610*/  IADD3 R2, PT, PT, -R0.reuse, UR4, RZ ;  /* 0x0000000400027c10 */ /* 0x041fe2000fffe1ff */
[----:B------:R-:W-:Y:S01]  /*0620*/  IMAD R7, R0, 0x4, R5 ;  /* 0x0000000400077824 */ /* 0x000fe200078e0205 */
[----:B-1----:R-:W-:-:S03]  /*0630*/  IADD3 R0, PT, PT, R9, R0, RZ ;  /* 0x0000000009007210 */ /* 0x002fc60007ffe0ff */
[----:B------:R-:W-:Y:S01]  /*0640*/  IMAD R2, R2, R2, RZ ;  /* 0x0000000202027224 */ /* 0x000fe200078e02ff */
[----:B------:R-:W-:-:S04]  /*0650*/  ISETP.GE.AND P0, PT, R0, UR5, PT ;  /* 0x0000000500007c0c */ /* 0x000fc8000bf06270 */
[----:B------:R-:W-:-:S05]  /*0660*/  I2FP.F32.U32 R2, R2 ;  /* 0x0000000200027245 */ /* 0x000fca0000201000 */
[----:B------:R0:W-:Y:S04]  /*0670*/  STS [R7], R2 ;  /* 0x0000000207007388 */ /* 0x0001e80000000800 */
[----:B------:R-:W-:Y:S05]  /*0680*/  @!P0 BRA `(.L_x_7) ;  /* 0xfffffffc00e08947 */ /* 0x000fea000383ffff */
.L_x_6:
[----:B------:R-:W-:Y:S05]  /*0690*/  BSYNC.RECONVERGENT B0 ;  /* 0x0000000000007941 */ /* 0x000fea0003800200 */
.L_x_5:
[----:B------:R-:W1:Y:S08]  /*06a0*/  S2UR UR6, SR_CTAID.X ;  /* 0x00000000000679c3 */ /* 0x000e700000002500 */
[----:B------:R-:W-:Y:S08]  /*06b0*/  BAR.SYNC.DEFER_BLOCKING 0x0 ;  /* 0x0000000000007b1d */ /* 0x000ff00000010000 */
[----:B------:R-:W1:Y:S02]  /*06c0*/  LDC R20, c[0x0][0x360] ;  /* 0x0000d800ff147b82 */ /* 0x000e640000000800 */
[----:B-1----:R-:W-:-:S05]  /*06d0*/  IMAD R24, R20, UR6, R11 ;  /* 0x0000000614187c24 */ /* 0x002fca000f8e020b */
[----:B------:R-:W-:-:S13]  /*06e0*/  ISETP.GE.AND P0, PT, R24, R3, PT ;  /* 0x000000031800720c */ /* 0x000fda0003f06270 */
[----:B------:R-:W-:Y:S05]  /*06f0*/  @P0 EXIT ;  /* 0x000000000000094d */ /* 0x000fea0003800000 */
[----:B------:R-:W1:Y:S01]  /*0700*/  MUFU.RCP64H R5, 6 ;  /* 0x4018000000057908 */ /* 0x000e620000001800 */
[----:B------:R-:W-:Y:S01]  /*0710*/  IMAD.MOV.U32 R10, RZ, RZ, 0x0 ;  /* 0x00000000ff0a7424 */ /* 0x000fe200078e00ff */
[----:B------:R-:W-:Y:S01]  /*0720*/  MOV R4, 0x1 ;  /* 0x0000000100047802 */ /* 0x000fe20000000f00 */
[----:B------:R-:W-:Y:S01]  /*0730*/  IMAD.MOV.U32 R11, RZ, RZ, 0x40180000 ;  /* 0x40180000ff0b7424 */ /* 0x000fe200078e00ff */
[----:B------:R-:W-:-:S04]  /*0740*/  UIADD3 UR5, UPT, UPT, UR4, 0x1, URZ ;  /* 0x0000000104057890 */ /* 0x000fc8000fffe0ff */
[----:B0-----:R-:W-:Y:S01]  /*0750*/  I2F.F64.U32 R6, UR4 ;  /* 0x0000000400067d12 */ /* 0x001fe20008201800 */
[----:B------:R-:W-:Y:S01]  /*0760*/  UIADD3 UR4, UPT, UPT, UR5, UR4, URZ ;  /* 0x0000000405047290 */ /* 0x000fe2000fffe0ff */
[----:B-1----:R-:W-:-:S08]  /*0770*/  DFMA R2, R4, -R10, 1 ;  /* 0x3ff000000402742b */ /* 0x002fd0000000080a */
[----:B------:R-:W-:Y:S02]  /*0780*/  DFMA R8, R2, R2, R2 ;  /* 0x000000020208722b */ /* 0x000fe40000000002 */
[----:B------:R-:W0:Y:S06]  /*0790*/  I2F.F64.U32 R2, UR5 ;  /* 0x0000000500027d12 */ /* 0x000e2c0008201800 */
[----:B------:R-:W-:Y:S02]  /*07a0*/  DFMA R8, R4, R8, R4 ;  /* 0x000000080408722b */ /* 0x000fe40000000004 */
[----:B------:R-:W1:Y:S01]  /*07b0*/  I2F.F64.U32 R4, UR4 ;  /* 0x0000000400047d12 */ /* 0x000e620008201800 */
[----:B0-----:R-:W-:-:S05]  /*07c0*/  DMUL R2, R2, R6 ;  /* 0x0000000602027228 */ /* 0x001fca0000000000 */
[----:B------:R-:W-:-:S03]  /*07d0*/  DFMA R6, R8, -R10, 1 ;  /* 0x3ff000000806742b */ /* 0x000fc6000000080a */
[----:B-1----:R-:W-:-:S05]  /*07e0*/  DMUL R4, R4, R2 ;  /* 0x0000000204047228 */ /* 0x002fca0000000000 */
[----:B------:R-:W-:-:S08]  /*07f0*/  DFMA R6, R8, R6, R8 ;  /* 0x000000060806722b */ /* 0x000fd00000000008 */
[----:B------:R-:W-:Y:S01]  /*0800*/  DMUL R2, R4, R6 ;  /* 0x0000000604027228 */ /* 0x000fe20000000000 */
[----:B------:R-:W-:-:S07]  /*0810*/  FSETP.GEU.AND P1, PT, |R5|, 6.5827683646048100446e-37, PT ;  /* 0x036000000500780b */ /* 0x000fce0003f2e200 */
[----:B------:R-:W-:-:S08]  /*0820*/  DFMA R8, R2, -6, R4 ;  /* 0xc01800000208782b */ /* 0x000fd00000000004 */
[----:B------:R-:W-:-:S10]  /*0830*/  DFMA R2, R6, R8, R2 ;  /* 0x000000080602722b */ /* 0x000fd40000000002 */
[----:B------:R-:W-:-:S05]  /*0840*/  FFMA R0, RZ, 2.375, R3 ;  /* 0x40180000ff007823 */ /* 0x000fca0000000003 */
[----:B------:R-:W-:-:S13]  /*0850*/  FSETP.GT.AND P0, PT, |R0|, 1.469367938527859385e-39, PT ;  /* 0x001000000000780b */ /* 0x000fda0003f04200 */
[----:B------:R-:W-:Y:S05]  /*0860*/  @P0 BRA P1, `(.L_x_8) ;  /* 0x0000000000100947 */ /* 0x000fea0000800000 */
[----:B------:R-:W-:-:S07]  /*0870*/  MOV R0, 0x890 ;  /* 0x0000089000007802 */ /* 0x000fce0000000f00 */
[----:B-----5:R-:W-:Y:S05]  /*0880*/  CALL.REL.NOINC `($__internal_0_$__cuda_sm20_div_rn_f64_full) ;  /* 0x0000000400ac7944 */ /* 0x020fea0003c00000 */
[----:B------:R-:W-:Y:S02]  /*0890*/  IMAD.MOV.U32 R2, RZ, RZ, R8 ;  /* 0x000000ffff027224 */ /* 0x000fe400078e0008 */
[----:B------:R-:W-:-:S07]  /*08a0*/  IMAD.MOV.U32 R3, RZ, RZ, R9 ;  /* 0x000000ffff037224 */ /* 0x000fce00078e0009 */
.L_x_8:
[----:B------:R-:W-:-:S06]  /*08b0*/  DADD R2, R2, -1 ;  /* 0xbff0000002027429 */ /* 0x000fcc0000000000 */
[----:B------:R-:W0:Y:S02]  /*08c0*/  F2F.F32.F64 R4, R2 ;  /* 0x0000000200047310 */ /* 0x000e240000301000 */
[----:B0-----:R-:W-:-:S04]  /*08d0*/  IADD3 R0, PT, PT, R4, 0x1800000, RZ ;  /* 0x0180000004007810 */ /* 0x001fc80007ffe0ff */
[----:B------:R-:W-:-:S04]  /*08e0*/  LOP3.LUT R0, R0, 0x7f800000, RZ, 0xc0, !PT ;  /* 0x7f80000000007812 */ /* 0x000fc800078ec0ff */
[----:B------:R-:W-:-:S13]  /*08f0*/  ISETP.GT.U32.AND P0, PT, R0, 0x1ffffff, PT ;  /* 0x01ffffff0000780c */ /* 0x000fda0003f04070 */
[----:B------:R-:W-:Y:S05]  /*0900*/  @P0 BRA `(.L_x_9) ;  /* 0x00000000000c0947 */ /* 0x000fea0003800000 */
[----:B------:R-:W-:-:S07]  /*0910*/  MOV R2, 0x930 ;  /* 0x0000093000027802 */ /* 0x000fce0000000f00 */
[----:B-----5:R-:W-:Y:S05]  /*0920*/  CALL.REL.NOINC `($__internal_1_$__cuda_sm20_rcp_rn_f32_slowpath) ;  /* 0x0000000800b87944 */ /* 0x020fea0003c00000 */
[----:B------:R-:W-:Y:S05]  /*0930*/  BRA `(.L_x_10) ;  /* 0x0000000000107947 */ /* 0x000fea0003800000 */
.L_x_9:
[----:B------:R-:W0:Y:S02]  /*0940*/  MUFU.RCP R23, R4 ;  /* 0x0000000400177308 */ /* 0x000e240000001000 */
[----:B0-----:R-:W-:-:S04]  /*0950*/  FFMA R0, R4, R23, -1 ;  /* 0xbf80000004007423 */ /* 0x001fc80000000017 */
[----:B------:R-:W-:-:S04]  /*0960*/  FADD.FTZ R0, -R0, -RZ ;  /* 0x800000ff00007221 */ /* 0x000fc80000010100 */
[----:B------:R-:W-:-:S07]  /*0970*/  FFMA R23, R23, R0, R23 ;  /* 0x0000000017177223 */ /* 0x000fce0000000017 */
.L_x_10:
[----:B------:R-:W0:Y:S01]  /*0980*/  LDC R0, c[0x0][0x388] ;  /* 0x0000e200ff007b82 */ /* 0x000e220000000800 */
[----:B------:R-:W1:Y:S02]  /*0990*/  LDCU UR4, c[0x0][0x370] ;  /* 0x00006e00ff0477ac */ /* 0x000e640008000800 */
[----:B-1----:R-:W-:Y:S02]  /*09a0*/  IMAD R20, R20, UR4, RZ ;  /* 0x0000000414147c24 */ /* 0x002fe4000f8e02ff */
[----:B0-----:R-:W-:Y:S02]  /*09b0*/  VIADD R19, R0, 0xffffffff ;  /* 0xffffffff00137836 */ /* 0x001fe40000000000 */
[----:B-----5:R-:W-:-:S03]  /*09c0*/  IMAD.IADD R21, R21, 0x1, R0 ;  /* 0x0000000115157824 */ /* 0x020fc600078e0200 */
[C---:B------:R-:W-:Y:S02]  /*09d0*/  LOP3.LUT R22, R19.reuse, 0x7ffffffc, RZ, 0xc0, !PT ;  /* 0x7ffffffc13167812 */ /* 0x040fe400078ec0ff */
[----:B------:R-:W-:Y:S02]  /*09e0*/  LOP3.LUT R19, R19, 0x3, RZ, 0xc0, !PT ;  /* 0x0000000313137812 */ /* 0x000fe400078ec0ff */
[----:B------:R-:W-:-:S07]  /*09f0*/  IADD3 R18, PT, PT, -R22, RZ, RZ ;  /* 0x000000ff16127210 */ /* 0x000fce0007ffe1ff */
.L_x_16:
[----:B0-----:R-:W0:Y:S01]  /*0a00*/  LDC R17, c[0x0][0x38c] ;  /* 0x0000e300ff117b82 */ /* 0x001e220000000800 */
[C---:B------:R-:W-:Y:S01]  /*0a10*/  ISETP.GT.AND P0, PT, R24.reuse, R21, PT ;  /* 0x000000151800720c */ /* 0x040fe20003f04270 */
[----:B------:R-:W-:Y:S01]  /*0a20*/  BSSY.RECONVERGENT B0, `(.L_x_11) ;  /* 0x0000049000007945 */ /* 0x000fe20003800200 */
[----:B------:R-:W-:Y:S02]  /*0a30*/  IMAD.MOV.U32 R15, RZ, RZ, 0x7fc00000 ;  /* 0x7fc00000ff0f7424 */ /* 0x000fe400078e00ff */
[----:B0-----:R-:W-:-:S09]  /*0a40*/  IMAD R16, R24, R17, R26 ;  /* 0x0000001118107224 */ /* 0x001fd200078e021a */
[----:B------:R-:W-:Y:S05]  /*0a50*/  @!P0 BRA `(.L_x_12) ;  /* 0x0000000400148947 */ /* 0x000fea0003800000 */
[----:B------:R-:W0:Y:S01]  /*0a60*/  LDCU UR4, c[0x0][0x388] ;  /* 0x00007100ff0477ac */ /* 0x000e220008000800 */
[----:B------:R-:W-:Y:S01]  /*0a70*/  IMAD.MOV.U32 R15, RZ, RZ, RZ ;  /* 0x000000ffff0f7224 */ /* 0x000fe200078e00ff */
[----:B------:R-:W-:Y:S01]  /*0a80*/  MOV R11, RZ ;  /* 0x000000ff000b7202 */ /* 0x000fe20000000f00 */
[----:B0-----:R-:W-:-:S09]  /*0a90*/  UISETP.GE.U32.AND UP0, UPT, UR4, 0x5, UPT ;  /* 0x000000050400788c */ /* 0x001fd2000bf06070 */
[----:B------:R-:W-:Y:S05]  /*0aa0*/  BRA.U !UP0, `(.L_x_13) ;  /* 0x0000000108907547 */ /* 0x000fea000b800000 */
[----:B------:R-:W0:Y:S01]  /*0ab0*/  S2UR UR5, SR_CgaCtaId ;  /* 0x00000000000579c3 */ /* 0x000e220000008800 */
[C---:B------:R-:W-:Y:S01]  /*0ac0*/  IADD3 R25, PT, PT, R24.reuse, -0x2, RZ ;  /* 0xfffffffe18197810 */ /* 0x040fe20007ffe0ff */
[C---:B------:R-:W-:Y:S01]  /*0ad0*/  VIADD R2, R24.reuse, 0xfffffffd ;  /* 0xfffffffd18027836 */ /* 0x040fe20000000000 */
[----:B------:R-:W-:Y:S01]  /*0ae0*/  MOV R27, R18 ;  /* 0x00000012001b7202 */ /* 0x000fe20000000f00 */
[----:B------:R-:W-:Y:S01]  /*0af0*/  VIADD R3, R24, 0xffffffff ;  /* 0xffffffff18037836 */ /* 0x000fe20000000000 */
[----:B------:R-:W-:Y:S01]  /*0b00*/  UMOV UR4, 0x400 ;  /* 0x0000040000047882 */ /* 0x000fe20000000000 */
[----:B------:R-:W-:Y:S02]  /*0b10*/  IMAD.MOV.U32 R15, RZ, RZ, RZ ;  /* 0x000000ffff0f7224 */ /* 0x000fe400078e00ff */
[----:B------:R-:W1:Y:S01]  /*0b20*/  LDC.64 R8, c[0x0][0x380] ;  /* 0x0000e000ff087b82 */ /* 0x000e620000000a00 */
[----:B------:R-:W-:Y:S02]  /*0b30*/  IMAD.MOV.U32 R0, RZ, RZ, R16 ;  /* 0x000000ffff007224 */ /* 0x000fe400078e0010 */
[----:B------:R-:W-:-:S02]  /*0b40*/  IMAD R2, R2, R17, R26 ;  /* 0x0000001102027224 */ /* 0x000fc400078e021a */
[-CC-:B------:R-:W-:Y:S02]  /*0b50*/  IMAD R3, R3, R17.reuse, R26.reuse ;  /* 0x0000001103037224 */ /* 0x180fe400078e021a */
[----:B------:R-:W-:Y:S01]  /*0b60*/  IMAD R25, R25, R17, R26 ;  /* 0x0000001119197224 */ /* 0x000fe200078e021a */
[----:B0-----:R-:W-:-:S12]  /*0b70*/  ULEA UR4, UR5, UR4, 0x18 ;  /* 0x0000000405047291 */ /* 0x001fd8000f8ec0ff */
.L_x_14:
[--C-:B-1----:R-:W-:Y:S01]  /*0b80*/  IMAD.WIDE R28, R0, 0x4, R8.reuse ;  /* 0x00000004001c7825 */ /* 0x102fe200078e0208 */
[----:B------:R-:W0:Y:S05]  /*0b90*/  LDS.128 R4, [UR4] ;  /* 0x00000004ff047984 */ /* 0x000e2a0008000c00 */
[----:B------:R-:W0:Y:S01]  /*0ba0*/  LDG.E.CONSTANT R28, desc[UR8][R28.64] ;  /* 0x000000081c1c7981 */ /* 0x000e22000c1e9900 */
[----:B------:R-:W-:-:S04]  /*0bb0*/  IMAD.WIDE R10, R3, 0x4, R8 ;  /* 0x00000004030a7825 */ /* 0x000fc800078e0208 */
[----:B------:R-:W-:Y:S02]  /*0bc0*/  IMAD.WIDE R12, R25, 0x4, R8 ;  /* 0x00000004190c7825 */ /* 0x000fe400078e0208 */
[----:B------:R-:W2:Y:S04]  /*0bd0*/  LDG.E.CONSTANT R10, desc[UR8][R10.64] ;  /* 0x000000080a0a7981 */ /* 0x000ea8000c1e9900 */
[----:B------:R-:W3:Y:S01]  /*0be0*/  LDG.E.CONSTANT R13, desc[UR8][R12.64] ;  /* 0x000000080c0d7981 */ /* 0x000ee2000c1e9900 */
[----:B------:R-:W-:Y:S02]  /*0bf0*/  VIADD R27, R27, 0x4 ;  /* 0x000000041b1b7836 */ /* 0x000fe40000000000 */
[----:B0-----:R-:W-:Y:S01]  /*0c00*/  FFMA R4, R28, R4, R15 ;  /* 0x000000041c047223 */ /* 0x001fe2000000000f */
[----:B------:R-:W-:-:S06]  /*0c10*/  IMAD.WIDE R14, R2, 0x4, R8 ;  /* 0x00000004020e7825 */ /* 0x000fcc00078e0208 */
[----:B------:R-:W4:Y:S01]  /*0c20*/  LDG.E.CONSTANT R15, desc[UR8][R14.64] ;  /* 0x000000080e0f7981 */ /* 0x000f22000c1e9900 */
[----:B------:R-:W-:Y:S01]  /*0c30*/  ISETP.NE.AND P0, PT, R27, RZ, PT ;  /* 0x000000ff1b00720c */ /* 0x000fe20003f05270 */
[----:B--2---:R-:W-:Y:S01]  /*0c40*/  FFMA R5, R5, R10, R4 ;  /* 0x0000000a05057223 */ /* 0x004fe20000000004 */
[----:B------:R-:W-:Y:S01]  /*0c50*/  IMAD.MOV R4, RZ, RZ, -R17 ;  /* 0x000000ffff047224 */ /* 0x000fe200078e0a11 */
[----:B------:R-:W-:Y:S02]  /*0c60*/  UIADD3 UR4, UPT, UPT, UR4, 0x10, URZ ;  /* 0x0000001004047890 */ /* 0x000fe4000fffe0ff */
[----:B---3--:R-:W-:Y:S01]  /*0c70*/  FFMA R6, R6, R13, R5 ;  /* 0x0000000d06067223 */ /* 0x008fe20000000005 */
[C---:B------:R-:W-:Y:S01]  /*0c80*/  IMAD R3, R4.reuse, 0x4, R3 ;  /* 0x0000000404037824 */ /* 0x040fe200078e0203 */
[C---:B------:R-:W-:Y:S01]  /*0c90*/  LEA R2, R4.reuse, R2, 0x2 ;  /* 0x0000000204027211 */ /* 0x040fe200078e10ff */
[C---:B------:R-:W-:Y:S01]  /*0ca0*/  IMAD R25, R4.reuse, 0x4, R25 ;  /* 0x0000000404197824 */ /* 0x040fe200078e0219 */
[----:B------:R-:W-:Y:S01]  /*0cb0*/  LEA R0, R4, R0, 0x2 ;  /* 0x0000000004007211 */ /* 0x000fe200078e10ff */
[----:B----4-:R-:W-:-:S03]  /*0cc0*/  FFMA R15, R7, R15, R6 ;  /* 0x0000000f070f7223 */ /* 0x010fc60000000006 */
[----:B------:R-:W-:Y:S05]  /*0cd0*/  @P0 BRA `(.L_x_14) ;  /* 0xfffffffc00a80947 */ /* 0x000fea000383ffff */
[----:B------:R-:W-:-:S07]  /*0ce0*/  IMAD.MOV.U32 R11, RZ, RZ, R22 ;  /* 0x000000ffff0b7224 */ /* 0x000fce00078e0016 */
.L_x_13:
[----:B------:R-:W-:-:S13]  /*0cf0*/  ISETP.NE.AND P0, PT, R19, RZ, PT ;  /* 0x000000ff1300720c */ /* 0x000fda0003f05270 */
[----:B------:R-:W-:Y:S05]  /*0d00*/  @!P0 BRA `(.L_x_15) ;  /* 0x0000000000648947 */ /* 0x000fea0003800000 */
[----:B------:R-:W0:Y:S01]  /*0d10*/  LDC.64 R2, c[0x0][0x380] ;  /* 0x0000e000ff027b82 */ /* 0x000e220000000a00 */
[----:B------:R-:W-:-:S04]  /*0d20*/  IMAD.IADD R0, R24, 0x1, -R11 ;  /* 0x0000000118007824 */ /* 0x000fc800078e0a0b */
[----:B------:R-:W-:-:S04]  /*0d30*/  IMAD R9, R0, R17, R26 ;  /* 0x0000001100097224 */ /* 0x000fc800078e021a */
[----:B0-----:R-:W-:-:S06]  /*0d40*/  IMAD.WIDE R8, R9, 0x4, R2 ;  /* 0x0000000409087825 */ /* 0x001fcc00078e0202 */
[----:B------:R-:W2:Y:S01]  /*0d50*/  LDG.E.CONSTANT R8, desc[UR8][R8.64] ;  /* 0x0000000808087981 */ /* 0x000ea2000c1e9900 */
[----:B------:R-:W-:Y:S02]  /*0d60*/  MOV R4, 0x400 ;  /* 0x0000040000047802 */ /* 0x000fe40000000f00 */
[----:B------:R-:W-:Y:S01]  /*0d70*/  ISETP.NE.AND P0, PT, R19, 0x1, PT ;  /* 0x000000011300780c */ /* 0x000fe20003f05270 */
[----:B------:R-:W0:Y:S02]  /*0d80*/  S2R R5, SR_CgaCtaId ;  /* 0x0000000000057919 */ /* 0x000e240000008800 */
[----:B0-----:R-:W-:-:S04]  /*0d90*/  LEA R4, R5, R4, 0x18 ;  /* 0x0000000405047211 */ /* 0x001fc800078ec0ff */
[----:B------:R-:W-:-:S06]  /*0da0*/  LEA R4, R11, R4, 0x2 ;  /* 0x000000040b047211 */ /* 0x000fcc00078e10ff */
[----:B------:R-:W2:Y:S02]  /*0db0*/  LDS.128 R4, [R4] ;  /* 0x0000000004047984 */ /* 0x000ea40000000c00 */
[----:B--2---:R-:W-:Y:S01]  /*0dc0*/  FFMA R15, R8, R4, R15 ;  /* 0x00000004080f7223 */ /* 0x004fe2000000000f */
[----:B------:R-:W-:Y:S06]  /*0dd0*/  @!P0 BRA `(.L_x_15) ;  /* 0x0000000000308947 */ /* 0x000fec0003800000 */
[----:B------:R-:W-:Y:S02]  /*0de0*/  ISETP.NE.AND P0, PT, R19, 0x2, PT ;  /* 0x000000021300780c */ /* 0x000fe40003f05270 */
[----:B------:R-:W-:-:S05]  /*0df0*/  LOP3.LUT R7, RZ, R11, RZ, 0x33, !PT ;  /* 0x0000000bff077212 */ /* 0x000fca00078e33ff */
[----:B------:R-:W-:-:S04]  /*0e00*/  IMAD.IADD R7, R7, 0x1, R24 ;  /* 0x0000000107077824 */ /* 0x000fc800078e0218 */
[----:B------:R-:W-:Y:S02]  /*0e10*/  IMAD R7, R7, R17, R26 ;  /* 0x0000001107077224 */ /* 0x000fe400078e021a */
[----:B------:R-:W-:Y:S02]  /*0e20*/  @P0 VIADD R0, R0, 0xfffffffe ;  /* 0xfffffffe00000836 */ /* 0x000fe40000000000 */
[----:B------:R-:W-:-:S04]  /*0e30*/  IMAD.WIDE R8, R7, 0x4, R2 ;  /* 0x0000000407087825 */ /* 0x000fc800078e0202 */
[----:B------:R-:W-:Y:S02]  /*0e40*/  @P0 IMAD R17, R0, R17, R26 ;  /* 0x0000001100110224 */ /* 0x000fe400078e021a */
[----:B------:R-:W2:Y:S02]  /*0e50*/  LDG.E.CONSTANT R8, desc[UR8][R8.64] ;  /* 0x0000000808087981 */ /* 0x000ea4000c1e9900 */
[----:B------:R-:W-:-:S06]  /*0e60*/  @P0 IMAD.WIDE R2, R17, 0x4, R2 ;  /* 0x0000000411020825 */ /* 0x000fcc00078e0202 */
[----:B------:R-:W3:Y:S01]  /*0e70*/  @P0 LDG.E.CONSTANT R2, desc[UR8][R2.64] ;  /* 0x0000000802020981 */ /* 0x000ee2000c1e9900 */
[----:B--2---:R-:W-:-:S04]  /*0e80*/  FFMA R15, R8, R5, R15 ;  /* 0x00000005080f7223 */ /* 0x004fc8000000000f */
[----:B---3--:R-:W-:-:S07]  /*0e90*/  @P0 FFMA R15, R2, R6, R15 ;  /* 0x00000006020f0223 */ /* 0x008fce000000000f */
.L_x_15:
[----:B------:R-:W-:-:S07]  /*0ea0*/  FMUL R15, R15, R23 ;  /* 0x000000170f0f7220 */ /* 0x000fce0000400000 */
.L_x_12:
[----:B------:R-:W-:Y:S05]  /*0eb0*/  BSYNC.RECONVERGENT B0 ;  /* 0x0000000000007941 */ /* 0x000fea0003800200 */
.L_x_11:
[----:B------:R-:W0:Y:S01]  /*0ec0*/  LDC.64 R2, c[0x0][0x3a0] ;  /* 0x0000e800ff027b82 */ /* 0x000e220000000a00 */
[----:B------:R-:W1:Y:S01]  /*0ed0*/  LDCU UR4, c[0x0][0x390] ;  /* 0x00007200ff0477ac */ /* 0x000e620008000800 */
[----:B------:R-:W-:-:S04]  /*0ee0*/  IADD3 R24, PT, PT, R20, R24, RZ ;  /* 0x0000001814187210 */ /* 0x000fc80007ffe0ff */
[----:B-1----:R-:W-:Y:S01]  /*0ef0*/  ISETP.GE.AND P0, PT, R24, UR4, PT ;  /* 0x0000000418007c0c */ /* 0x002fe2000bf06270 */
[----:B0-----:R-:W-:-:S05]  /*0f00*/  IMAD.WIDE R16, R16, 0x4, R2 ;  /* 0x0000000410107825 */ /* 0x001fca00078e0202 */
[----:B------:R0:W-:Y:S07]  /*0f10*/  STG.E desc[UR8][R16.64], R15 ;  /* 0x0000000f10007986 */ /* 0x0001ee000c101908 */
[----:B------:R-:W-:Y:S05]  /*0f20*/  @!P0 BRA `(.L_x_16) ;  /* 0xfffffff800b48947 */ /* 0x000fea000383ffff */
[----:B------:R-:W-:Y:S05]  /*0f30*/  EXIT ;  /* 0x000000000000794d */ /* 0x000fea0003800000 */
        .weak           $__internal_0_$__cuda_sm20_div_rn_f64_full
        .type           $__internal_0_$__cuda_sm20_div_rn_f64_full,@function
        .size           $__internal_0_$__cuda_sm20_div_rn_f64_full,($__internal_1_$__cuda_sm20_rcp_rn_f32_slowpath - $__internal_0_$__cuda_sm20_div_rn_f64_full)
$__internal_0_$__cuda_sm20_div_rn_f64_full:
[----:B------:R-:W-:Y:S02]  /*0f40*/  IMAD.MOV.U32 R3, RZ, RZ, 0x3ff80000 ;  /* 0x3ff80000ff037424 */ /* 0x000fe400078e00ff */
[----:B------:R-:W-:Y:S02]  /*0f50*/  HFMA2 R10, -RZ, RZ, 0, 5.9604644775390625e-08 ;  /* 0x00000001ff0a7431 */ /* 0x000fe400000001ff */
[----:B------:R-:W-:Y:S01]  /*0f60*/  IMAD.MOV.U32 R2, RZ, RZ, 0x0 ;  /* 0x00000000ff027424 */ /* 0x000fe200078e00ff */
[C---:B------:R-:W-:Y:S01]  /*0f70*/  FSETP.GEU.AND P1, PT, |R5|.reuse, 1.469367938527859385e-39, PT ;  /* 0x001000000500780b */ /* 0x040fe20003f2e200 */
[----:B------:R-:W0:Y:S01]  /*0f80*/  MUFU.RCP64H R11, R3 ;  /* 0x00000003000b7308 */ /* 0x000e220000001800 */
[----:B------:R-:W-:Y:S01]  /*0f90*/  LOP3.LUT R8, R5, 0x7ff00000, RZ, 0xc0, !PT ;  /* 0x7ff0000005087812 */ /* 0x000fe200078ec0ff */
[----:B------:R-:W-:Y:S02]  /*0fa0*/  IMAD.MOV.U32 R9, RZ, RZ, 0x1ca00000 ;  /* 0x1ca00000ff097424 */ /* 0x000fe400078e00ff */
[----:B------:R-:W-:Y:S01]  /*0fb0*/  IMAD.MOV.U32 R17, RZ, RZ, 0x40100000 ;  /* 0x40100000ff117424 */ /* 0x000fe200078e00ff */
[----:B------:R-:W-:Y:S01]  /*0fc0*/  ISETP.GE.U32.AND P0, PT, R8, 0x40100000, PT ;  /* 0x401000000800780c */ /* 0x000fe20003f06070 */
[----:B------:R-:W-:-:S02]  /*0fd0*/  IMAD.MOV.U32 R16, RZ, RZ, R8 ;  /* 0x000000ffff107224 */ /* 0x000fc400078e0008 */
[----:B------:R-:W-:Y:S01]  /*0fe0*/  VIADD R19, R17, 0xffffffff ;  /* 0xffffffff11137836 */ /* 0x000fe20000000000 */
[----:B------:R-:W-:-:S04]  /*0ff0*/  SEL R9, R9, 0x63400000, !P0 ;  /* 0x6340000009097807 */ /* 0x000fc80004000000 */
[----:B------:R-:W-:Y:S01]  /*1000*/  @!P1 LOP3.LUT R12, R9, 0x80000000, R5, 0xf8, !PT ;  /* 0x80000000090c9812 */ /* 0x000fe200078ef805 */
[----:B0-----:R-:W-:-:S03]  /*1010*/  DFMA R6, R10, -R2, 1 ;  /* 0x3ff000000a06742b */ /* 0x001fc60000000802 */
[----:B------:R-:W-:Y:S02]  /*1020*/  @!P1 LOP3.LUT R13, R12, 0x100000, RZ, 0xfc, !PT ;  /* 0x001000000c0d9812 */ /* 0x000fe400078efcff */
[----:B------:R-:W-:-:S03]  /*1030*/  @!P1 MOV R12, RZ ;  /* 0x000000ff000c9202 */ /* 0x000fc60000000f00 */
[----:B------:R-:W-:-:S08]  /*1040*/  DFMA R6, R6, R6, R6 ;  /* 0x000000060606722b */ /* 0x000fd00000000006 */
[----:B------:R-:W-:Y:S01]  /*1050*/  DFMA R10, R10, R6, R10 ;  /* 0x000000060a0a722b */ /* 0x000fe2000000000a */
[----:B------:R-:W-:Y:S01]  /*1060*/  LOP3.LUT R7, R9, 0x800fffff, R5, 0xf8, !PT ;  /* 0x800fffff09077812 */ /* 0x000fe200078ef805 */
[----:B------:R-:W-:-:S06]  /*1070*/  IMAD.MOV.U32 R6, RZ, RZ, R4 ;  /* 0x000000ffff067224 */ /* 0x000fcc00078e0004 */
[----:B------:R-:W-:Y:S02]  /*1080*/  DFMA R14, R10, -R2, 1 ;  /* 0x3ff000000a0e742b */ /* 0x000fe40000000802 */
[----:B------:R-:W-:-:S06]  /*1090*/  @!P1 DFMA R6, R6, 2, -R12 ;  /* 0x400000000606982b */ /* 0x000fcc000000080c */
[----:B------:R-:W-:-:S04]  /*10a0*/  DFMA R10, R10, R14, R10 ;  /* 0x0000000e0a0a722b */ /* 0x000fc8000000000a */
[----:B------:R-:W-:-:S04]  /*10b0*/  @!P1 LOP3.LUT R16, R7, 0x7ff00000, RZ, 0xc0, !PT ;  /* 0x7ff0000007109812 */ /* 0x000fc800078ec0ff */
[----:B------:R-:W-:Y:S01]  /*10c0*/  IADD3 R18, PT, PT, R16, -0x1, RZ ;  /* 0xffffffff10127810 */ /* 0x000fe20007ffe0ff */
[----:B------:R-:W-:-:S03]  /*10d0*/  DMUL R12, R10, R6 ;  /* 0x000000060a0c7228 */ /* 0x000fc60000000000 */
[----:B------:R-:W-:-:S04]  /*10e0*/  ISETP.GT.U32.AND P0, PT, R18, 0x7feffffe, PT ;  /* 0x7feffffe1200780c */ /* 0x000fc80003f04070 */
[----:B------:R-:W-:Y:S01]  /*10f0*/  ISETP.GT.U32.OR P0, PT, R19, 0x7feffffe, P0 ;  /* 0x7feffffe1300780c */ /* 0x000fe20000704470 */
[----:B------:R-:W-:-:S08]  /*1100*/  DFMA R14, R12, -R2, R6 ;  /* 0x800000020c0e722b */ /* 0x000fd00000000006 */
[----:B------:R-:W-:-:S04]  /*1110*/  DFMA R10, R10, R14, R12 ;  /* 0x0000000e0a0a722b */ /* 0x000fc8000000000c */
[----:B------:R-:W-:Y:S07]  /*1120*/  @P0 BRA `(.L_x_17) ;  /* 0x0000000000680947 */ /* 0x000fee0003800000 */
[----:B------:R-:W-:Y:S02]  /*1130*/  IMAD.MOV.U32 R5, RZ, RZ, 0x40100000 ;  /* 0x40100000ff057424 */ /* 0x000fe400078e00ff */
[----:B------:R-:W-:-:S03]  /*1140*/  IMAD.MOV.U32 R4, RZ, RZ, RZ ;  /* 0x000000ffff047224 */ /* 0x000fc600078e00ff */
[----:B------:R-:W-:-:S04]  /*1150*/  VIADDMNMX R8, R8, -R5, 0xb9600000, !PT ;  /* 0xb960000008087446 */ /* 0x000fc80007800905 */
[----:B------:R-:W-:-:S04]  /*1160*/  VIMNMX R8, PT, PT, R8, 0x46a00000, PT ;  /* 0x46a0000008087848 */ /* 0x000fc80003fe0100 */
[----:B------:R-:W-:-:S05]  /*1170*/  IADD3 R12, PT, PT, -R9, R8, RZ ;  /* 0x00000008090c7210 */ /* 0x000fca0007ffe1ff */
[----:B------:R-:W-:-:S06]  /*1180*/  VIADD R5, R12, 0x7fe00000 ;  /* 0x7fe000000c057836 */ /* 0x000fcc0000000000 */
[----:B------:R-:W-:-:S10]  /*1190*/  DMUL R8, R10, R4 ;  /* 0x000000040a087228 */ /* 0x000fd40000000000 */
[----:B------:R-:W-:-:S13]  /*11a0*/  FSETP.GTU.AND P0, PT, |R9|, 1.469367938527859385e-39, PT ;  /* 0x001000000900780b */ /* 0x000fda0003f0c200 */
[----:B------:R-:W-:Y:S05]  /*11b0*/  @P0 BRA `(.L_x_18) ;  /* 0x0000000000880947 */ /* 0x000fea0003800000 */
[----:B------:R-:W-:Y:S01]  /*11c0*/  DFMA R2, R10, -R2, R6 ;  /* 0x800000020a02722b */ /* 0x000fe20000000006 */
[----:B------:R-:W-:-:S09]  /*11d0*/  MOV R4, RZ ;  /* 0x000000ff00047202 */ /* 0x000fd20000000f00 */
[C---:B------:R-:W-:Y:S02]  /*11e0*/  FSETP.NEU.AND P0, PT, R3.reuse, RZ, PT ;  /* 0x000000ff0300720b */ /* 0x040fe40003f0d000 */
[----:B------:R-:W-:-:S04]  /*11f0*/  LOP3.LUT R2, R3, 0x40180000, RZ, 0x3c, !PT ;  /* 0x4018000003027812 */ /* 0x000fc800078e3cff */
[----:B------:R-:W-:-:S04]  /*1200*/  LOP3.LUT R7, R2, 0x80000000, RZ, 0xc0, !PT ;  /* 0x8000000002077812 */ /* 0x000fc800078ec0ff */
[----:B------:R-:W-:-:S03]  /*1210*/  LOP3.LUT R5, R7, R5, RZ, 0xfc, !PT ;  /* 0x0000000507057212 */ /* 0x000fc600078efcff */
[----:B------:R-:W-:Y:S05]  /*1220*/  @!P0 BRA `(.L_x_18) ;  /* 0x00000000006c8947 */ /* 0x000fea0003800000 */
[----:B------:R-:W-:Y:S01]  /*1230*/  IMAD.MOV R3, RZ, RZ, -R12 ;  /* 0x000000ffff037224 */ /* 0x000fe200078e0a0c */
[----:B------:R-:W-:Y:S01]  /*1240*/  DMUL.RP R4, R10, R4 ;  /* 0x000000040a047228 */ /* 0x000fe20000008000 */
[----:B------:R-:W-:-:S06]  /*1250*/  IMAD.MOV.U32 R2, RZ, RZ, RZ ;  /* 0x000000ffff027224 */ /* 0x000fcc00078e00ff */
[----:B------:R-:W-:-:S03]  /*1260*/  DFMA R2, R8, -R2, R10 ;  /* 0x800000020802722b */ /* 0x000fc6000000000a */
[----:B------:R-:W-:-:S03]  /*1270*/  LOP3.LUT R7, R5, R7, RZ, 0x3c, !PT ;  /* 0x0000000705077212 */ /* 0x000fc600078e3cff */
[----:B------:R-:W-:-:S04]  /*1280*/  IADD3 R2, PT, PT, -R12, -0x43300000, RZ ;  /* 0xbcd000000c027810 */ /* 0x000fc80007ffe1ff */
[----:B------:R-:W-:-:S04]  /*1290*/  FSETP.NEU.AND P0, PT, |R3|, R2, PT ;  /* 0x000000020300720b */ /* 0x000fc80003f0d200 */
[----:B------:R-:W-:Y:S02]  /*12a0*/  FSEL R8, R4, R8, !P0 ;  /* 0x0000000804087208 */ /* 0x000fe40004000000 */
[----:B------:R-:W-:Y:S01]  /*12b0*/  FSEL R9, R7, R9, !P0 ;  /* 0x0000000907097208 */ /* 0x000fe20004000000 */
[----:B------:R-:W-:Y:S06]  /*12c0*/  BRA `(.L_x_18) ;  /* 0x0000000000447947 */ /* 0x000fec0003800000 */
.L_x_17:
[----:B------:R-:W-:-:S14]  /*12d0*/  DSETP.NAN.AND P0, PT, R4, R4, PT ;  /* 0x000000040400722a */ /* 0x000fdc0003f08000 */
[----:B------:R-:W-:Y:S05]  /*12e0*/  @P0 BRA `(.L_x_19) ;  /* 0x0000000000340947 */ /* 0x000fea0003800000 */
[----:B------:R-:W-:Y:S01]  /*12f0*/  ISETP.NE.AND P0, PT, R16, R17, PT ;  /* 0x000000111000720c */ /* 0x000fe20003f05270 */
[----:B------:R-:W-:Y:S01]  /*1300*/  IMAD.MOV.U32 R9, RZ, RZ, -0x80000 ;  /* 0xfff80000ff097424 */ /* 0x000fe200078e00ff */
[----:B------:R-:W-:-:S11]  /*1310*/  MOV R8, 0x0 ;  /* 0x0000000000087802 */ /* 0x000fd60000000f00 */
[----:B------:R-:W-:Y:S05]  /*1320*/  @!P0 BRA `(.L_x_18) ;  /* 0x00000000002c8947 */ /* 0x000fea0003800000 */
[----:B------:R-:W-:Y:S02]  /*1330*/  ISETP.NE.AND P0, PT, R16, 0x7ff00000, PT ;  /* 0x7ff000001000780c */ /* 0x000fe40003f05270 */
[----:B------:R-:W-:Y:S02]  /*1340*/  LOP3.LUT R4, R5, 0x40180000, RZ, 0x3c, !PT ;  /* 0x4018000005047812 */ /* 0x000fe400078e3cff */
[----:B------:R-:W-:Y:S02]  /*1350*/  ISETP.EQ.OR P0, PT, R17, RZ, !P0 ;  /* 0x000000ff1100720c */ /* 0x000fe40004702670 */
[----:B------:R-:W-:-:S11]  /*1360*/  LOP3.LUT R9, R4, 0x80000000, RZ, 0xc0, !PT ;  /* 0x8000000004097812 */ /* 0x000fd600078ec0ff */
[----:B------:R-:W-:Y:S01]  /*1370*/  @P0 LOP3.LUT R2, R9, 0x7ff00000, RZ, 0xfc, !PT ;  /* 0x7ff0000009020812 */ /* 0x000fe200078efcff */
[----:B------:R-:W-:Y:S01]  /*1380*/  @!P0 IMAD.MOV.U32 R8, RZ, RZ, RZ ;  /* 0x000000ffff088224 */ /* 0x000fe200078e00ff */
[----:B------:R-:W-:-:S03]  /*1390*/  @P0 MOV R8, RZ ;  /* 0x000000ff00080202 */ /* 0x000fc60000000f00 */
[----:B------:R-:W-:Y:S01]  /*13a0*/  @P0 IMAD.MOV.U32 R9, RZ, RZ, R2 ;  /* 0x000000ffff090224 */ /* 0x000fe200078e0002 */
[----:B------:R-:W-:Y:S06]  /*13b0*/  BRA `(.L_x_18) ;  /* 0x0000000000087947 */ /* 0x000fec0003800000 */
.L_x_19:
[----:B------:R-:W-:Y:S01]  /*13c0*/  LOP3.LUT R9, R5, 0x80000, RZ, 0xfc, !PT ;  /* 0x0008000005097812 */ /* 0x000fe200078efcff */
[----:B------:R-:W-:-:S07]  /*13d0*/  IMAD.MOV.U32 R8, RZ, RZ, R4 ;  /* 0x000000ffff087224 */ /* 0x000fce00078e0004 */
.L_x_18:
[----:B------:R-:W-:Y:S01]  /*13e0*/  MOV R2, R0 ;  /* 0x0000000000027202 */ /* 0x000fe20000000f00 */
[----:B------:R-:W-:-:S04]  /*13f0*/  IMAD.MOV.U32 R3, RZ, RZ, 0x0 ;  /* 0x00000000ff037424 */ /* 0x000fc800078e00ff */
[----:B------:R-:W-:Y:S05]  /*1400*/  RET.REL.NODEC R2 `(sqwma_many_series_one_param_f32) ;  /* 0xffffffe802fc7950 */ /* 0x000fea0003c3ffff */
        .weak           $__internal_1_$__cuda_sm20_rcp_rn_f32_slowpath
        .type           $__internal_1_$__cuda_sm20_rcp_rn_f32_slowpath,@function
        .size           $__internal_1_$__cuda_sm20_rcp_rn_f32_slowpath,(.L_x_49 - $__internal_1_$__cuda_sm20_rcp_rn_f32_slowpath)
$__internal_1_$__cuda_sm20_rcp_rn_f32_slowpath:
[----:B------:R-:W-:-:S05]  /*1410*/  IMAD.SHL.U32 R0, R4, 0x2, RZ ;  /* 0x0000000204007824 */ /* 0x000fca00078e00ff */
[----:B------:R-:W-:Y:S02]  /*1420*/  SHF.R.U32.HI R8, RZ, 0x18, R0 ;  /* 0x00000018ff087819 */ /* 0x000fe40000011600 */
[----:B------:R-:W-:Y:S02]  /*1430*/  MOV R0, R4 ;  /* 0x0000000400007202 */ /* 0x000fe40000000f00 */
[----:B------:R-:W-:-:S13]  /*1440*/  ISETP.NE.U32.AND P0, PT, R8, RZ, PT ;  /* 0x000000ff0800720c */ /* 0x000fda0003f05070 */
[----:B------:R-:W-:Y:S05]  /*1450*/  @P0 BRA `(.L_x_20) ;  /* 0x00000000002c0947 */ /* 0x000fea0003800000 */
[----:B------:R-:W-:-:S05]  /*1460*/  IMAD.SHL.U32 R3, R0, 0x2, RZ ;  /* 0x0000000200037824 */ /* 0x000fca00078e00ff */
[----:B------:R-:W-:-:S13]  /*1470*/  ISETP.NE.AND P0, PT, R3, RZ, PT ;  /* 0x000000ff0300720c */ /* 0x000fda0003f05270 */
[----:B------:R2:W3:Y:S01]  /*1480*/  @!P0 MUFU.RCP R3, R0 ;  /* 0x0000000000038308 */ /* 0x0004e20000001000 */
[----:B------:R-:W-:Y:S05]  /*1490*/  @!P0 BRA `(.L_x_21) ;  /* 0x0000000000a48947 */ /* 0x000fea0003800000 */
[----:B------:R-:W-:-:S04]  /*14a0*/  FFMA R4, R0, 1.84467440737095516160e+19, RZ ;  /* 0x5f80000000047823 */ /* 0x000fc800000000ff */
[----:B---3--:R-:W2:Y:S02]  /*14b0*/  MUFU.RCP R3, R4 ;  /* 0x0000000400037308 */ /* 0x008ea40000001000 */
[----:B--2---:R-:W-:-:S04]  /*14c0*/  FFMA R0, R4, R3, -1 ;  /* 0xbf80000004007423 */ /* 0x004fc80000000003 */
[----:B------:R-:W-:-:S04]  /*14d0*/  FADD.FTZ R0, -R0, -RZ ;  /* 0x800000ff00007221 */ /* 0x000fc80000010100 */
[----:B------:R-:W-:-:S04]  /*14e0*/  FFMA R0, R3, R0, R3 ;  /* 0x0000000003007223 */ /* 0x000fc80000000003 */
[----:B------:R-:W-:Y:S01]  /*14f0*/  FFMA R3, R0, 1.84467440737095516160e+19, RZ ;  /* 0x5f80000000037823 */ /* 0x000fe200000000ff */
[----:B------:R-:W-:Y:S06]  /*1500*/  BRA `(.L_x_21) ;  /* 0x0000000000887947 */ /* 0x000fec0003800000 */
.L_x_20:
[----:B------:R-:W-:-:S05]  /*1510*/  VIADD R10, R8, 0xffffff03 ;  /* 0xffffff03080a7836 */ /* 0x000fca0000000000 */
[----:B------:R-:W-:-:S13]  /*1520*/  ISETP.GT.U32.AND P0, PT, R10, 0x1, PT ;  /* 0x000000010a00780c */ /* 0x000fda0003f04070 */
[----:B------:R-:W-:Y:S05]  /*1530*/  @P0 BRA `(.L_x_22) ;  /* 0x0000000000780947 */ /* 0x000fea0003800000 */
[----:B------:R-:W-:Y:S01]  /*1540*/  LOP3.LUT R3, R0, 0x7fffff, RZ, 0xc0, !PT ;  /* 0x007fffff00037812 */ /* 0x000fe200078ec0ff */
[----:B------:R-:W-:-:S03]  /*1550*/  HFMA2 R7, -RZ, RZ, 0, 1.78813934326171875e-07 ;  /* 0x00000003ff077431 */ /* 0x000fc600000001ff */
[----:B------:R-:W-:-:S04]  /*1560*/  LOP3.LUT R3, R3, 0x3f800000, RZ, 0xfc, !PT ;  /* 0x3f80000003037812 */ /* 0x000fc800078efcff */
[----:B------:R-:W0:Y:S01]  /*1570*/  MUFU.RCP R4, R3 ;  /* 0x0000000300047308 */ /* 0x000e220000001000 */
[----:B------:R-:W-:Y:S01]  /*1580*/  SHF.L.U32 R7, R7, R10, RZ ;  /* 0x0000000a07077219 */ /* 0x000fe200000006ff */
[----:B0-----:R-:W-:-:S04]  /*1590*/  FFMA R5, R3, R4, -1 ;  /* 0xbf80000003057423 */ /* 0x001fc80000000004 */
[----:B------:R-:W-:-:S04]  /*15a0*/  FADD.FTZ R5, -R5, -RZ ;  /* 0x800000ff05057221 */ /* 0x000fc80000010100 */
[CCC-:B------:R-:W-:Y:S01]  /*15b0*/  FFMA.RM R6, R4.reuse, R5.reuse, R4.reuse ;  /* 0x0000000504067223 */ /* 0x1c0fe20000004004 */
[----:B------:R-:W-:-:S04]  /*15c0*/  FFMA.RP R5, R4, R5, R4 ;  /* 0x0000000504057223 */ /* 0x000fc80000008004 */
[C---:B------:R-:W-:Y:S02]  /*15d0*/  LOP3.LUT R4, R6.reuse, 0x7fffff, RZ, 0xc0, !PT ;  /* 0x007fffff06047812 */ /* 0x040fe400078ec0ff */
[----:B------:R-:W-:Y:S02]  /*15e0*/  FSETP.NEU.FTZ.AND P0, PT, R6, R5, PT ;  /* 0x000000050600720b */ /* 0x000fe40003f1d000 */
[----:B------:R-:W-:Y:S02]  /*15f0*/  LOP3.LUT R4, R4, 0x800000, RZ, 0xfc, !PT ;  /* 0x0080000004047812 */ /* 0x000fe400078efcff */
[----:B------:R-:W-:Y:S02]  /*1600*/  SEL R5, RZ, 0xffffffff, !P0 ;  /* 0xffffffffff057807 */ /* 0x000fe40004000000 */
[----:B------:R-:W-:-:S03]  /*1610*/  LOP3.LUT R7, R7, R4, RZ, 0xc0, !PT ;  /* 0x0000000407077212 */ /* 0x000fc600078ec0ff */
[----:B------:R-:W-:Y:S01]  /*1620*/  IMAD.MOV R5, RZ, RZ, -R5 ;  /* 0x000000ffff057224 */ /* 0x000fe200078e0a05 */
[----:B------:R-:W-:-:S04]  /*1630*/  SHF.R.U32.HI R7, RZ, R10, R7 ;  /* 0x0000000aff077219 */ /* 0x000fc80000011607 */
[----:B------:R-:W-:Y:S02]  /*1640*/  LOP3.LUT P1, RZ, R5, R10, R4, 0xf8, !PT ;  /* 0x0000000a05ff7212 */ /* 0x000fe4000782f804 */
[C---:B------:R-:W-:Y:S02]  /*1650*/  LOP3.LUT P0, RZ, R7.reuse, 0x1, RZ, 0xc0, !PT ;  /* 0x0000000107ff7812 */ /* 0x040fe4000780c0ff */
[----:B------:R-:W-:-:S04]  /*1660*/  LOP3.LUT P2, RZ, R7, 0x2, RZ, 0xc0, !PT ;  /* 0x0000000207ff7812 */ /* 0x000fc8000784c0ff */
[----:B------:R-:W-:Y:S02]  /*1670*/  PLOP3.LUT P0, PT, P0, P1, P2, 0xe0, 0x0 ;  /* 0x000000000000781c */ /* 0x000fe40000703c20 */
[----:B------:R-:W-:Y:S02]  /*1680*/  LOP3.LUT P1, RZ, R0, 0x7fffff, RZ, 0xc0, !PT ;  /* 0x007fffff00ff7812 */ /* 0x000fe4000782c0ff */
[----:B------:R-:W-:-:S05]  /*1690*/  SEL R3, RZ, 0x1, !P0 ;  /* 0x00000001ff037807 */ /* 0x000fca0004000000 */
[----:B------:R-:W-:-:S05]  /*16a0*/  IMAD.MOV R3, RZ, RZ, -R3 ;  /* 0x000000ffff037224 */ /* 0x000fca00078e0a03 */
[----:B------:R-:W-:Y:S02]  /*16b0*/  ISETP.GE.AND P0, PT, R3, RZ, PT ;  /* 0x000000ff0300720c */ /* 0x000fe40003f06270 */
[----:B------:R-:W-:-:S04]  /*16c0*/  IADD3 R3, PT, PT, R8, -0xfc, RZ ;  /* 0xffffff0408037810 */ /* 0x000fc80007ffe0ff */
[----:B------:R-:W-:-:S07]  /*16d0*/  SHF.R.U32.HI R3, RZ, R3, R4 ;  /* 0x00000003ff037219 */ /* 0x000fce0000011604 */
[----:B------:R-:W-:-:S04]  /*16e0*/  @!P0 VIADD R3, R3, 0x1 ;  /* 0x0000000103038836 */ /* 0x000fc80000000000 */
[----:B------:R-:W-:-:S05]  /*16f0*/  @!P1 IMAD.SHL.U32 R3, R3, 0x2, RZ ;  /* 0x0000000203039824 */ /* 0x000fca00078e00ff */
[----:B------:R-:W-:Y:S01]  /*1700*/  LOP3.LUT R3, R3, 0x80000000, R0, 0xf8, !PT ;  /* 0x8000000003037812 */ /* 0x000fe200078ef800 */
[----:B------:R-:W-:Y:S06]  /*1710*/  BRA `(.L_x_21) ;  /* 0x0000000000047947 */ /* 0x000fec0003800000 */
.L_x_22:
[----:B------:R0:W1:Y:S02]  /*1720*/  MUFU.RCP R3, R0 ;  /* 0x0000000000037308 */ /* 0x0000640000001000 */
.L_x_21:
[----:B-1-3--:R-:W-:Y:S01]  /*1730*/  MOV R23, R3 ;  /* 0x0000000300177202 */ /* 0x00afe20000000f00 */
[----:B------:R-:W-:-:S04]  /*1740*/  IMAD.MOV.U32 R3, RZ, RZ, 0x0 ;  /* 0x00000000ff037424 */ /* 0x000fc800078e00ff */
[----:B0-2---:R-:W-:Y:S05]  /*1750*/  RET.REL.NODEC R2 `(sqwma_many_series_one_param_f32) ;  /* 0xffffffe802287950 */ /* 0x005fea0003c3ffff */
.L_x_23:
[----:B------:R-:W-:-:S00]  /*1760*/  BRA `(.L_x_23) ;  /* 0xfffffffc00fc7947 */ /* 0x000fc0000383ffff */
[----:B------:R-:W-:-:S00]  /*1770*/  NOP ;  /* 0x0000000000007918 */ /* 0x000fc00000000000 */
        /* <DEDUP_REMOVED lines=8> */
.L_x_49:


//--------------------- .text.sqwma_batch_f32     --------------------------
	.section	.text.sqwma_batch_f32,"ax",@progbits
	.align	128
        .global         sqwma_batch_f32
        .type           sqwma_batch_f32,@function
        .size           sqwma_batch_f32,(.L_x_51 - sqwma_batch_f32)
        .other          sqwma_batch_f32,@"STO_CUDA_ENTRY STV_DEFAULT"
sqwma_batch_f32:
.text.sqwma_batch_f32:
[----:B------:R-:W-:Y:S01]  /*0000*/  LDC R1, c[0x0][0x37c] ;  /* 0x0000df00ff017b82 */ /* 0x000fe20000000800 */
[----:B------:R-:W0:Y:S07]  /*0010*/  S2R R7, SR_CTAID.Y ;  /* 0x0000000000077919 */ /* 0x000e2e0000002600 */
[----:B------:R-:W0:Y:S02]  /*0020*/  LDC.64 R2, c[0x0][0x390] ;  /* 0x0000e400ff027b82 */ /* 0x000e240000000a00 */
[----:B0-----:R-:W-:-:S04]  /*0030*/  ISETP.GE.AND P0, PT, R7, R3, PT ;  /* 0x000000030700720c */ /* 0x001fc80003f06270 */
[----:B------:R-:W-:-:S13]  /*0040*/  ISETP.LT.OR P0, PT, R2, 0x1, P0 ;  /* 0x000000010200780c */ /* 0x000fda0000701670 */
[----:B------:R-:W-:Y:S05]  /*0050*/  @P0 EXIT ;  /* 0x000000000000094d */ /* 0x000fea0003800000 */
[----:B------:R-:W0:Y:S01]  /*0060*/  LDC.64 R4, c[0x0][0x388] ;  /* 0x0000e200ff047b82 */ /* 0x000e220000000a00 */
[----:B------:R-:W1:Y:S01]  /*0070*/  LDCU.64 UR8, c[0x0][0x358] ;  /* 0x00006b00ff0877ac */ /* 0x000e620008000a00 */
[----:B0-----:R-:W-:-:S06]  /*0080*/  IMAD.WIDE.U32 R4, R7, 0x4, R4 ;  /* 0x0000000407047825 */ /* 0x001fcc00078e0004 */
[----:B-1----:R-:W2:Y:S02]  /*0090*/  LDG.E.CONSTANT R5, desc[UR8][R4.64] ;  /* 0x0000000804057981 */ /* 0x002ea4000c1e9900 */
[----:B--2---:R-:W-:-:S13]  /*00a0*/  ISETP.GT.AND P0, PT, R5, 0x1, PT ;  /* 0x000000010500780c */ /* 0x004fda0003f04270 */
[----:B------:R-:W-:Y:S05]  /*00b0*/  @P0 BRA `(.L_x_24) ;  /* 0x00000004000c0947 */ /* 0x000fea0003800000 */
        /* <DEDUP_REMOVED lines=20> */
[----:B0-----:R-:W-:Y:S02]  /*0200*/  IMAD.MOV.U32 R4, RZ, RZ, RZ ;  /* 0x000000ffff047224 */ /* 0x001fe400078e00ff */
[----:B-1----:R-:W-:-:S04]  /*0210*/  IMAD R11, R11, R5, RZ ;  /* 0x000000050b0b7224 */ /* 0x002fc800078e02ff */
[----:B------:R-:W-:-:S06]  /*0220*/  IMAD.HI.U32 R10, R5, R11, R4 ;  /* 0x0000000b050a7227 */ /* 0x000fcc00078e0004 */
[----:B------:R-:W-:-:S05]  /*0230*/  IMAD.HI.U32 R5, R10, R9, RZ ;  /* 0x000000090a057227 */ /* 0x000fca00078e00ff */
[----:B------:R-:W-:-:S05]  /*0240*/  IADD3 R4, PT, PT, -R5, RZ, RZ ;  /* 0x000000ff05047210 */ /* 0x000fca0007ffe1ff */
[----:B------:R-:W-:-:S05]  /*0250*/  IMAD R9, R0, R4, R9 ;  /* 0x0000000400097224 */ /* 0x000fca00078e0209 */
[----:B------:R-:W-:-:S13]  /*0260*/  ISETP.GE.U32.AND P0, PT, R9, R0, PT ;  /* 0x000000000900720c */ /* 0x000fda0003f06070 */
[----:B------:R-:W-:Y:S02]  /*0270*/  @P0 IMAD.IADD R9, R9, 0x1, -R0 ;  /* 0x0000000109090824 */ /* 0x000fe400078e0a00 */
[----:B------:R-:W-:-:S03]  /*0280*/  @P0 VIADD R5, R5, 0x1 ;  /* 0x0000000105050836 */ /* 0x000fc60000000000 */
[----:B------:R-:W-:-:S13]  /*0290*/  ISETP.GE.U32.AND P1, PT, R9, R0, PT ;  /* 0x000000000900720c */ /* 0x000fda0003f26070 */
[----:B------:R-:W-:Y:S01]  /*02a0*/  @P1 VIADD R5, R5, 0x1 ;  /* 0x0000000105051836 */ /* 0x000fe20000000000 */
[----:B------:R-:W-:-:S05]  /*02b0*/  @!P2 LOP3.LUT R5, RZ, R0, RZ, 0x33, !PT ;  /* 0x00000000ff05a212 */ /* 0x000fca00078e33ff */
[----:B------:R-:W-:-:S05]  /*02c0*/  IMAD.IADD R4, R8, 0x1, R5 ;  /* 0x0000000108047824 */ /* 0x000fca00078e0205 */
[C---:B------:R-:W-:Y:S02]  /*02d0*/  LOP3.LUT R5, R4.reuse, 0x3, RZ, 0xc0, !PT ;  /* 0x0000000304057812 */ /* 0x040fe400078ec0ff */
[----:B------:R-:W-:Y:S02]  /*02e0*/  ISETP.GE.U32.AND P1, PT, R4, 0x3, PT ;  /* 0x000000030400780c */ /* 0x000fe40003f26070 */
[----:B------:R-:W-:-:S13]  /*02f0*/  ISETP.NE.AND P0, PT, R5, 0x3, PT ;  /* 0x000000030500780c */ /* 0x000fda0003f05270 */
[----:B------:R-:W-:Y:S05]  /*0300*/  @!P0 BRA `(.L_x_26) ;  /* 0x0000000000348947 */ /* 0x000fea0003800000 */
[----:B------:R-:W0:Y:S01]  /*0310*/  LDC.64 R8, c[0x0][0x3a0] ;  /* 0x0000e800ff087b82 */ /* 0x000e220000000a00 */
[----:B------:R-:W-:Y:S01]  /*0320*/  IADD3 R4, PT, PT, R4, 0x1, RZ ;  /* 0x0000000104047810 */ /* 0x000fe20007ffe0ff */
[----:B------:R-:W-:Y:S02]  /*0330*/  IMAD R11, R7, R2, R3 ;  /* 0x00000002070b7224 */ /* 0x000fe400078e0203 */
[----:B------:R-:W-:Y:S01]  /*0340*/  IMAD.MOV.U32 R13, RZ, RZ, 0x7fc00000 ;  /* 0x7fc00000ff0d7424 */ /* 0x000fe200078e00ff */
[----:B------:R-:W-:-:S05]  /*0350*/  LOP3.LUT R4, R4, 0x3, RZ, 0xc0, !PT ;  /* 0x0000000304047812 */ /* 0x000fca00078ec0ff */
[----:B------:R-:W-:-:S07]  /*0360*/  IMAD.MOV R6, RZ, RZ, -R4 ;  /* 0x000000ffff067224 */ /* 0x000fce00078e0a04 */
.L_x_27:
[----:B0-----:R-:W-:Y:S01]  /*0370*/  IMAD.WIDE R4, R11, 0x4, R8 ;  /* 0x000000040b047825 */ /* 0x001fe200078e0208 */
[----:B------:R-:W-:-:S03]  /*0380*/  IADD3 R11, PT, PT, R0, R11, RZ ;  /* 0x0000000b000b7210 */ /* 0x000fc60007ffe0ff */
[----:B------:R-:W-:Y:S01]  /*0390*/  VIADD R6, R6, 0x1 ;  /* 0x0000000106067836 */ /* 0x000fe20000000000 */
[----:B------:R1:W-:Y:S01]  /*03a0*/  STG.E desc[UR8][R4.64], R13 ;  /* 0x0000000d04007986 */ /* 0x0003e2000c101908 */
[----:B------:R-:W-:-:S03]  /*03b0*/  IMAD.IADD R3, R0, 0x1, R3 ;  /* 0x0000000100037824 */ /* 0x000fc600078e0203 */
[----:B------:R-:W-:-:S13]  /*03c0*/  ISETP.NE.AND P0, PT, R6, RZ, PT ;  /* 0x000000ff0600720c */ /* 0x000fda0003f05270 */
[----:B-1----:R-:W-:Y:S05]  /*03d0*/  @P0 BRA `(.L_x_27) ;  /* 0xfffffffc00e40947 */ /* 0x002fea000383ffff */
.L_x_26:
[----:B------:R-:W-:Y:S05]  /*03e0*/  BSYNC.RECONVERGENT B0 ;  /* 0x0000000000007941 */ /* 0x000fea0003800200 */
.L_x_25:
[----:B------:R-:W-:Y:S05]  /*03f0*/  @!P1 EXIT ;  /* 0x000000000000994d */ /* 0x000fea0003800000 */
[----:B------:R-:W0:Y:S01]  /*0400*/  LDC.64 R14, c[0x0][0x3a0] ;  /* 0x0000e800ff0e7b82 */ /* 0x000e220000000a00 */
[----:B------:R-:W-:-:S07]  /*0410*/  IMAD.MOV.U32 R17, RZ, RZ, 0x7fc00000 ;  /* 0x7fc00000ff117424 */ /* 0x000fce00078e00ff */
.L_x_28:
[--C-:B-1----:R-:W-:Y:S02]  /*0420*/  IMAD R5, R7, R2, R3.reuse ;  /* 0x0000000207057224 */ /* 0x102fe400078e0203 */
[----:B------:R-:W-:Y:S02]  /*0430*/  IMAD R3, R0, 0x4, R3 ;  /* 0x0000000400037824 */ /* 0x000fe400078e0203 */
[----:B0-----:R-:W-:-:S03]  /*0440*/  IMAD.WIDE R4, R5, 0x4, R14 ;  /* 0x0000000405047825 */ /* 0x001fc600078e020e */
[----:B------:R-:W-:Y:S02]  /*0450*/  ISETP.GE.AND P0, PT, R3, R2, PT ;  /* 0x000000020300720c */ /* 0x000fe40003f06270 */
[----:B------:R1:W-:Y:S01]  /*0460*/  STG.E desc[UR8][R4.64], R17 ;  /* 0x0000001104007986 */ /* 0x0003e2000c101908 */
[----:B------:R-:W-:-:S05]  /*0470*/  IMAD.WIDE R8, R0, 0x4, R4 ;  /* 0x0000000400087825 */ /* 0x000fca00078e0204 */
[----:B------:R1:W-:Y:S01]  /*0480*/  STG.E desc[UR8][R8.64], R17 ;  /* 0x0000001108007986 */ /* 0x0003e2000c101908 */
[----:B------:R-:W-:-:S05]  /*0490*/  IMAD.WIDE R10, R0, 0x4, R8 ;  /* 0x00000004000a7825 */ /* 0x000fca00078e0208 */
[----:B------:R1:W-:Y:S01]  /*04a0*/  STG.E desc[UR8][R10.64], R17 ;  /* 0x000000110a007986 */ /* 0x0003e2000c101908 */
[----:B------:R-:W-:-:S05]  /*04b0*/  IMAD.WIDE R12, R0, 0x4, R10 ;  /* 0x00000004000c7825 */ /* 0x000fca00078e020a */
[----:B------:R1:W-:Y:S01]  /*04c0*/  STG.E desc[UR8][R12.64], R17 ;  /* 0x000000110c007986 */ /* 0x0003e2000c101908 */
[----:B------:R-:W-:Y:S05]  /*04d0*/  @!P0 BRA `(.L_x_28) ;  /* 0xfffffffc00d08947 */ /* 0x000fea000383ffff */
[----:B------:R-:W-:Y:S05]  /*04e0*/  EXIT ;  /* 0x000000000000794d */ /* 0x000fea0003800000 */
.L_x_24:
[----:B------:R-:W0:Y:S01]  /*04f0*/  S2R R13, SR_TID.X ;  /* 0x00000000000d7919 */ /* 0x000e220000002100 */
[----:B------:R-:W-:Y:S01]  /*0500*/  VIADD R0, R5, 0xffffffff ;  /* 0xffffffff05007836 */ /* 0x000fe20000000000 */
[----:B------:R-:W-:Y:S04]  /*0510*/  BSSY.RECONVERGENT B0, `(.L_x_29) ;  /* 0x0000010000007945 */ /* 0x000fe80003800200 */
[----:B0-----:R-:W-:-:S13]  /*0520*/  ISETP.GE.U32.AND P0, PT, R13, R0, PT ;  /* 0x000000000d00720c */ /* 0x001fda0003f06070 */
[----:B------:R-:W-:Y:S05]  /*0530*/  @P0 BRA `(.L_x_30) ;  /* 0x0000000000340947 */ /* 0x000fea0003800000 */
[----:B------:R-:W0:Y:S01]  /*0540*/  S2R R6, SR_CgaCtaId ;  /* 0x0000000000067919 */ /* 0x000e220000008800 */
[----:B------:R-:W1:Y:S01]  /*0550*/  LDC R11, c[0x0][0x360] ;  /* 0x0000d800ff0b7b82 */ /* 0x000e620000000800 */
[----:B------:R-:W-:Y:S01]  /*0560*/  MOV R3, 0x400 ;  /* 0x0000040000037802 */ /* 0x000fe20000000f00 */
[----:B------:R-:W-:-:S03]  /*0570*/  IMAD.MOV.U32 R4, RZ, RZ, R13 ;  /* 0x000000ffff047224 */ /* 0x000fc600078e000d */
[----:B0-----:R-:W-:-:S07]  /*0580*/  LEA R3, R6, R3, 0x18 ;  /* 0x0000000306037211 */ /* 0x001fce00078ec0ff */
.L_x_31:
[----:B0-----:R-:W-:Y:S01]  /*0590*/  IADD3 R6, PT, PT, R5, -R4, RZ ;  /* 0x8000000405067210 */ /* 0x001fe20007ffe0ff */
[----:B------:R-:W-:Y:S02]  /*05a0*/  IMAD R9, R4, 0x4, R3 ;  /* 0x0000000404097824 */ /* 0x000fe400078e0203 */
[----:B-1----:R-:W-:Y:S02]  /*05b0*/  IMAD.IADD R4, R11, 0x1, R4 ;  /* 0x000000010b047824 */ /* 0x002fe400078e0204 */
[----:B------:R-:W-:-:S03]  /*05c0*/  IMAD R6, R6, R6, RZ ;  /* 0x0000000606067224 */ /* 0x000fc600078e02ff */
[----:B------:R-:W-:Y:S02]  /*05d0*/  ISETP.GE.AND P0, PT, R4, R0, PT ;  /* 0x000000000400720c */ /* 0x000fe40003f06270 */
[----:B------:R-:W-:-:S05]  /*05e0*/  I2FP.F32.U32 R6, R6 ;  /* 0x0000000600067245 */ /* 0x000fca0000201000 */
[----:B------:R0:W-:Y:S06]  /*05f0*/  STS [R9], R6 ;  /* 0x0000000609007388 */ /* 0x0001ec0000000800 */
[----:B------:R-:W-:Y:S05]  /*0600*/  @!P0 BRA `(.L_x_31) ;  /* 0xfffffffc00e08947 */ /* 0x000fea000383ffff */
.L_x_30:
[----:B------:R-:W-:Y:S05]  /*0610*/  BSYNC.RECONVERGENT B0 ;  /* 0x0000000000007941 */ /* 0x000fea0003800200 */
.L_x_29:
[----:B------:R-:W1:Y:S08]  /*0620*/  S2UR UR4, SR_CTAID.X ;  /* 0x00000000000479c3 */ /* 0x000e700000002500 */
[----:B------:R-:W-:Y:S08]  /*0630*/  BAR.SYNC.DEFER_BLOCKING 0x0 ;  /* 0x0000000000007b1d */ /* 0x000ff00000010000 */
[----:B0-----:R-:W1:Y:S02]  /*0640*/  LDC R6, c[0x0][0x360] ;  /* 0x0000d800ff067b82 */ /* 0x001e640000000800 */
[----:B-1----:R-:W-:-:S05]  /*0650*/  IMAD R4, R6, UR4, R13 ;  /* 0x0000000406047c24 */ /* 0x002fca000f8e020d */
[----:B------:R-:W-:-:S13]  /*0660*/  ISETP.GE.AND P0, PT, R4, R2, PT ;  /* 0x000000020400720c */ /* 0x000fda0003f06270 */
[----:B------:R-:W-:Y:S05]  /*0670*/  @P0 EXIT ;  /* 0x000000000000094d */ /* 0x000fea0003800000 */
[----:B------:R-:W0:Y:S01]  /*0680*/  MUFU.RCP64H R9, 6 ;  /* 0x4018000000097908 */ /* 0x000e220000001800 */
[----:B------:R-:W-:Y:S02]  /*0690*/  HFMA2 R8, -RZ, RZ, 0, 5.9604644775390625e-08 ;  /* 0x00000001ff087431 */ /* 0x000fe400000001ff */
[----:B------:R-:W-:Y:S02]  /*06a0*/  IMAD.MOV.U32 R2, RZ, RZ, 0x0 ;  /* 0x00000000ff027424 */ /* 0x000fe400078e00ff */
[----:B------:R-:W-:Y:S02]  /*06b0*/  IMAD.MOV.U32 R3, RZ, RZ, 0x40180000 ;  /* 0x40180000ff037424 */ /* 0x000fe400078e00ff */
[C---:B------:R-:W-:Y:S01]  /*06c0*/  VIADD R0, R5.reuse, 0x1 ;  /* 0x0000000105007836 */ /* 0x040fe20000000000 */
[----:B------:R-:W-:Y:S03]  /*06d0*/  I2F.F64.U32 R12, R5 ;  /* 0x00000005000c7312 */ /* 0x000fe60000201800 */
[----:B------:R-:W-:Y:S01]  /*06e0*/  IMAD.IADD R16, R5, 0x1, R0 ;  /* 0x0000000105107824 */ /* 0x000fe200078e0200 */
[----:B0-----:R-:W-:-:S08]  /*06f0*/  DFMA R10, R8, -R2, 1 ;  /* 0x3ff00000080a742b */ /* 0x001fd00000000802 */
[----:B------:R-:W-:Y:S02]  /*0700*/  DFMA R14, R10, R10, R10 ;  /* 0x0000000a0a0e722b */ /* 0x000fe4000000000a */
[----:B------:R-:W0:Y:S06]  /*0710*/  I2F.F64.U32 R10, R0 ;  /* 0x00000000000a7312 */ /* 0x000e2c0000201800 */
[----:B------:R-:W-:Y:S02]  /*0720*/  DFMA R14, R8, R14, R8 ;  /* 0x0000000e080e722b */ /* 0x000fe40000000008 */
[----:B------:R-:W1:Y:S06]  /*0730*/  I2F.F64.U32 R8, R16 ;  /* 0x0000001000087312 */ /* 0x000e6c0000201800 */
[----:B------:R-:W-:-:S02]  /*0740*/  DFMA R2, R14, -R2, 1 ;  /* 0x3ff000000e02742b */ /* 0x000fc40000000802 */
[----:B0-----:R-:W-:-:S06]  /*0750*/  DMUL R10, R10, R12 ;  /* 0x0000000c0a0a7228 */ /* 0x001fcc0000000000 */
[----:B------:R-:W-:Y:S02]  /*0760*/  DFMA R2, R14, R2, R14 ;  /* 0x000000020e02722b */ /* 0x000fe4000000000e */
[----:B-1----:R-:W-:-:S08]  /*0770*/  DMUL R8, R8, R10 ;  /* 0x0000000a08087228 */ /* 0x002fd00000000000 */
[----:B------:R-:W-:Y:S02]  /*0780*/  DMUL R10, R8, R2 ;  /* 0x00000002080a7228 */ /* 0x000fe40000000000 */
[----:B------:R-:W-:-:S06]  /*0790*/  FSETP.GEU.AND P1, PT, |R9|, 6.5827683646048100446e-37, PT ;  /* 0x036000000900780b */ /* 0x000fcc0003f2e200 */
[----:B------:R-:W-:-:S08]  /*07a0*/  DFMA R12, R10, -6, R8 ;  /* 0xc01800000a0c782b */ /* 0x000fd00000000008 */
[----:B------:R-:W-:-:S10]  /*07b0*/  DFMA R2, R2, R12, R10 ;  /* 0x0000000c0202722b */ /* 0x000fd4000000000a */
[----:B------:R-:W-:-:S05]  /*07c0*/  FFMA R0, RZ, 2.375, R3 ;  /* 0x40180000ff007823 */ /* 0x000fca0000000003 */
[----:B------:R-:W-:-:S13]  /*07d0*/  FSETP.GT.AND P0, PT, |R0|, 1.469367938527859385e-39, PT ;  /* 0x001000000000780b */ /* 0x000fda0003f04200 */
[----:B------:R-:W-:Y:S05]  /*07e0*/  @P0 BRA P1, `(.L_x_32) ;  /* 0x0000000000100947 */ /* 0x000fea0000800000 */
[----:B------:R-:W-:-:S07]  /*07f0*/  MOV R0, 0x810 ;  /* 0x0000081000007802 */ /* 0x000fce0000000f00 */
[----:B------:R-:W-:Y:S05]  /*0800*/  CALL.REL.NOINC `($__internal_2_$__cuda_sm20_div_rn_f64_full) ;  /* 0x0000000400687944 */ /* 0x000fea0003c00000 */
[----:B------:R-:W-:Y:S02]  /*0810*/  IMAD.MOV.U32 R2, RZ, RZ, R12 ;  /* 0x000000ffff027224 */ /* 0x000fe400078e000c */
[----:B------:R-:W-:-:S07]  /*0820*/  IMAD.MOV.U32 R3, RZ, RZ, R13 ;  /* 0x000000ffff037224 */ /* 0x000fce00078e000d */
.L_x_32:
[----:B------:R-:W-:-:S06]  /*0830*/  DADD R2, R2, -1 ;  /* 0xbff0000002027429 */ /* 0x000fcc0000000000 */
[----:B------:R-:W0:Y:S02]  /*0840*/  F2F.F32.F64 R9, R2 ;  /* 0x0000000200097310 */ /* 0x000e240000301000 */
[----:B0-----:R-:W-:-:S04]  /*0850*/  IADD3 R0, PT, PT, R9, 0x1800000, RZ ;  /* 0x0180000009007810 */ /* 0x001fc80007ffe0ff */
[----:B------:R-:W-:-:S04]  /*0860*/  LOP3.LUT R0, R0, 0x7f800000, RZ, 0xc0, !PT ;  /* 0x7f80000000007812 */ /* 0x000fc800078ec0ff */
[----:B------:R-:W-:-:S13]  /*0870*/  ISETP.GT.U32.AND P0, PT, R0, 0x1ffffff, PT ;  /* 0x01ffffff0000780c */ /* 0x000fda0003f04070 */
[----:B------:R-:W-:Y:S05]  /*0880*/  @P0 BRA `(.L_x_33) ;  /* 0x00000000000c0947 */ /* 0x000fea0003800000 */
[----:B------:R-:W-:-:S07]  /*0890*/  MOV R2, 0x8b0 ;  /* 0x000008b000027802 */ /* 0x000fce0000000f00 */
[----:B------:R-:W-:Y:S05]  /*08a0*/  CALL.REL.NOINC `($__internal_3_$__cuda_sm20_rcp_rn_f32_slowpath) ;  /* 0x0000000800747944 */ /* 0x000fea0003c00000 */
[----:B------:R-:W-:Y:S05]  /*08b0*/  BRA `(.L_x_34) ;  /* 0x0000000000107947 */ /* 0x000fea0003800000 */
.L_x_33:
[----:B------:R-:W0:Y:S02]  /*08c0*/  MUFU.RCP R0, R9 ;  /* 0x0000000900007308 */ /* 0x000e240000001000 */
[----:B0-----:R-:W-:-:S04]  /*08d0*/  FFMA R2, R9, R0, -1 ;  /* 0xbf80000009027423 */ /* 0x001fc80000000000 */
[----:B------:R-:W-:-:S04]  /*08e0*/  FADD.FTZ R3, -R2, -RZ ;  /* 0x800000ff02037221 */ /* 0x000fc80000010100 */
[----:B------:R-:W-:-:S07]  /*08f0*/  FFMA R0, R0, R3, R0 ;  /* 0x0000000300007223 */ /* 0x000fce0000000000 */
.L_x_34:
[----:B------:R-:W0:Y:S01]  /*0900*/  LDCU.64 UR6, c[0x0][0x380] ;  /* 0x00007000ff0677ac */ /* 0x000e220008000a00 */
[----:B------:R-:W-:Y:S01]  /*0910*/  VIADD R8, R5, 0xffffffff ;  /* 0xffffffff05087836 */ /* 0x000fe20000000000 */
[----:B------:R-:W1:Y:S04]  /*0920*/  LDCU UR4, c[0x0][0x370] ;  /* 0x00006e00ff0477ac */ /* 0x000e680008000800 */
[----:B------:R-:W-:Y:S01]  /*0930*/  LOP3.LUT R2, R8, 0x7ffffffc, RZ, 0xc0, !PT ;  /* 0x7ffffffc08027812 */ /* 0x000fe200078ec0ff */
[----:B------:R-:W2:Y:S04]  /*0940*/  LDCU UR10, c[0x0][0x398] ;  /* 0x00007300ff0a77ac */ /* 0x000ea80008000800 */
[----:B------:R-:W-:Y:S01]  /*0950*/  IMAD.MOV R12, RZ, RZ, -R2 ;  /* 0x000000ffff0c7224 */ /* 0x000fe200078e0a02 */
[----:B0-----:R-:W-:Y:S01]  /*0960*/  UIADD3 UR5, UP0, UPT, UR6, -0x4, URZ ;  /* 0xfffffffc06057890 */ /* 0x001fe2000ff1e0ff */
[----:B-1----:R-:W-:Y:S01]  /*0970*/  IMAD R3, R6, UR4, RZ ;  /* 0x0000000406037c24 */ /* 0x002fe2000f8e02ff */
[----:B------:R-:W-:-:S02]  /*0980*/  LOP3.LUT R6, R8, 0x3, RZ, 0xc0, !PT ;  /* 0x0000000308067812 */ /* 0x000fc400078ec0ff */
[----:B------:R-:W-:Y:S01]  /*0990*/  UIADD3.X UR6, UPT, UPT, UR7, -0x1, URZ, UP0, !UPT ;  /* 0xffffffff07067890 */ /* 0x000fe200087fe4ff */
[----:B--2---:R-:W-:-:S11]  /*09a0*/  VIADD R13, R5, UR10 ;  /* 0x0000000a050d7c36 */ /* 0x004fd60008000000 */
.L_x_40:
[----:B------:R-:W-:Y:S01]  /*09b0*/  ISETP.GT.AND P0, PT, R4, R13, PT ;  /* 0x0000000d0400720c */ /* 0x000fe20003f04270 */
[----:B------:R-:W-:Y:S01]  /*09c0*/  BSSY.RECONVERGENT B0, `(.L_x_35) ;  /* 0x0000035000007945 */ /* 0x000fe20003800200 */
[----:B0-----:R-:W-:-:S11]  /*09d0*/  IMAD.MOV.U32 R17, RZ, RZ, 0x7fc00000 ;  /* 0x7fc00000ff117424 */ /* 0x001fd600078e00ff */
[----:B------:R-:W-:Y:S05]  /*09e0*/  @!P0 BRA `(.L_x_36) ;  /* 0x0000000000c88947 */ /* 0x000fea0003800000 */
[----:B------:R-:W-:Y:S01]  /*09f0*/  ISETP.GE.U32.AND P0, PT, R5, 0x5, PT ;  /* 0x000000050500780c */ /* 0x000fe20003f06070 */
[----:B------:R-:W-:Y:S01]  /*0a00*/  IMAD.MOV.U32 R9, RZ, RZ, RZ ;  /* 0x000000ffff097224 */ /* 0x000fe200078e00ff */
[----:B------:R-:W-:-:S11]  /*0a10*/  MOV R17, RZ ;  /* 0x000000ff00117202 */ /* 0x000fd60000000f00 */
[----:B------:R-:W-:Y:S05]  /*0a20*/  @!P0 BRA `(.L_x_37) ;  /* 0x0000000000688947 */ /* 0x000fea0003800000 */
[----:B------:R-:W0:Y:S01]  /*0a30*/  S2UR UR7, SR_CgaCtaId ;  /* 0x00000000000779c3 */ /* 0x000e220000008800 */
[----:B------:R-:W-:Y:S01]  /*0a40*/  IMAD.U32 R8, RZ, RZ, UR5 ;  /* 0x00000005ff087e24 */ /* 0x000fe2000f8e00ff */
[----:B------:R-:W-:Y:S01]  /*0a50*/  MOV R16, R12 ;  /* 0x0000000c00107202 */ /* 0x000fe20000000f00 */
[----:B------:R-:W-:Y:S01]  /*0a60*/  IMAD.U32 R9, RZ, RZ, UR6 ;  /* 0x00000006ff097e24 */ /* 0x000fe2000f8e00ff */
[----:B------:R-:W-:Y:S01]  /*0a70*/  UMOV UR4, 0x400 ;  /* 0x0000040000047882 */ /* 0x000fe20000000000 */
[----:B------:R-:W-:Y:S02]  /*0a80*/  IMAD.MOV.U32 R17, RZ, RZ, RZ ;  /* 0x000000ffff117224 */ /* 0x000fe400078e00ff */
[----:B------:R-:W-:Y:S01]  /*0a90*/  IMAD.WIDE R8, R4, 0x4, R8 ;  /* 0x0000000404087825 */ /* 0x000fe200078e0208 */
[----:B0-----:R-:W-:-:S12]  /*0aa0*/  ULEA UR4, UR7, UR4, 0x18 ;  /* 0x0000000407047291 */ /* 0x001fd8000f8ec0ff */
.L_x_38:
[----:B------:R-:W-:Y:S02]  /*0ab0*/  IMAD.MOV.U32 R14, RZ, RZ, R8 ;  /* 0x000000ffff0e7224 */ /* 0x000fe400078e0008 */
[----:B------:R-:W-:Y:S02]  /*0ac0*/  IMAD.MOV.U32 R15, RZ, RZ, R9 ;  /* 0x000000ffff0f7224 */ /* 0x000fe400078e0009 */
[----:B------:R-:W0:Y:S04]  /*0ad0*/  LDS.128 R8, [UR4] ;  /* 0x00000004ff087984 */ /* 0x000e280008000c00 */
[----:B------:R-:W0:Y:S04]  /*0ae0*/  LDG.E.CONSTANT R18, desc[UR8][R14.64+0x4] ;  /* 0x000004080e127981 */ /* 0x000e28000c1e9900 */
[----:B------:R-:W2:Y:S04]  /*0af0*/  LDG.E.CONSTANT R19, desc[UR8][R14.64] ;  /* 0x000000080e137981 */ /* 0x000ea8000c1e9900 */
[----:B------:R-:W3:Y:S04]  /*0b00*/  LDG.E.CONSTANT R20, desc[UR8][R14.64+-0x4] ;  /* 0xfffffc080e147981 */ /* 0x000ee8000c1e9900 */
[----:B------:R-:W4:Y:S01]  /*0b10*/  LDG.E.CONSTANT R21, desc[UR8][R14.64+-0x8] ;  /* 0xfffff8080e157981 */ /* 0x000f22000c1e9900 */
[----:B------:R-:W-:Y:S01]  /*0b20*/  VIADD R16, R16, 0x4 ;  /* 0x0000000410107836 */ /* 0x000fe20000000000 */
[----:B------:R-:W-:-:S04]  /*0b30*/  UIADD3 UR4, UPT, UPT, UR4, 0x10, URZ ;  /* 0x0000001004047890 */ /* 0x000fc8000fffe0ff */
[----:B------:R-:W-:Y:S01]  /*0b40*/  ISETP.NE.AND P0, PT, R16, RZ, PT ;  /* 0x000000ff1000720c */ /* 0x000fe20003f05270 */
[----:B0-----:R-:W-:-:S04]  /*0b50*/  FFMA R8, R18, R8, R17 ;  /* 0x0000000812087223 */ /* 0x001fc80000000011 */
[----:B--2---:R-:W-:Y:S01]  /*0b60*/  FFMA R9, R9, R19, R8 ;  /* 0x0000001309097223 */ /* 0x004fe20000000008 */
[----:B------:R-:W-:-:S03]  /*0b70*/  IADD3 R8, P1, PT, R14, -0x10, RZ ;  /* 0xfffffff00e087810 */ /* 0x000fc60007f3e0ff */
[----:B---3--:R-:W-:Y:S01]  /*0b80*/  FFMA R10, R10, R20, R9 ;  /* 0x000000140a0a7223 */ /* 0x008fe20000000009 */
[----:B------:R-:W-:-:S03]  /*0b90*/  IADD3.X R9, PT, PT, R15, -0x1, RZ, P1, !PT ;  /* 0xffffffff0f097810 */ /* 0x000fc60000ffe4ff */
[----:B----4-:R-:W-:Y:S01]  /*0ba0*/  FFMA R17, R11, R21, R10 ;  /* 0x000000150b117223 */ /* 0x010fe2000000000a */
[----:B------:R-:W-:Y:S06]  /*0bb0*/  @P0 BRA `(.L_x_38) ;  /* 0xfffffffc00bc0947 */ /* 0x000fec000383ffff */
[----:B------:R-:W-:-:S07]  /*0bc0*/  IMAD.MOV.U32 R9, RZ, RZ, R2 ;  /* 0x000000ffff097224 */ /* 0x000fce00078e0002 */
.L_x_37:
[----:B------:R-:W-:-:S13]  /*0bd0*/  ISETP.NE.AND P0, PT, R6, RZ, PT ;  /* 0x000000ff0600720c */ /* 0x000fda0003f05270 */
[----:B------:R-:W-:Y:S05]  /*0be0*/  @!P0 BRA `(.L_x_39) ;  /* 0x0000000000448947 */ /* 0x000fea0003800000 */
[----:B------:R-:W0:Y:S01]  /*0bf0*/  LDC.64 R14, c[0x0][0x380] ;  /* 0x0000e000ff0e7b82 */ /* 0x000e220000000a00 */
[----:B------:R-:W-:-:S05]  /*0c00*/  IADD3 R11, PT, PT, -R9, R4, RZ ;  /* 0x00000004090b7210 */ /* 0x000fca0007ffe1ff */
[----:B0-----:R-:W-:-:S05]  /*0c10*/  IMAD.WIDE R14, R11, 0x4, R14 ;  /* 0x000000040b0e7825 */ /* 0x001fca00078e020e */
[----:B------:R-:W2:Y:S01]  /*0c20*/  LDG.E.CONSTANT R16, desc[UR8][R14.64] ;  /* 0x000000080e107981 */ /* 0x000ea2000c1e9900 */
[----:B------:R-:W-:Y:S02]  /*0c30*/  MOV R8, 0x400 ;  /* 0x0000040000087802 */ /* 0x000fe40000000f00 */
[----:B------:R-:W-:Y:S01]  /*0c40*/  ISETP.NE.AND P0, PT, R6, 0x1, PT ;  /* 0x000000010600780c */ /* 0x000fe20003f05270 */
[----:B------:R-:W0:Y:S02]  /*0c50*/  S2R R11, SR_CgaCtaId ;  /* 0x00000000000b7919 */ /* 0x000e240000008800 */
[----:B0-----:R-:W-:-:S05]  /*0c60*/  LEA R8, R11, R8, 0x18 ;  /* 0x000000080b087211 */ /* 0x001fca00078ec0ff */
[----:B------:R-:W-:-:S06]  /*0c70*/  IMAD R8, R9, 0x4, R8 ;  /* 0x0000000409087824 */ /* 0x000fcc00078e0208 */
[----:B------:R-:W2:Y:S02]  /*0c80*/  LDS.128 R8, [R8] ;  /* 0x0000000008087984 */ /* 0x000ea40000000c00 */
[----:B--2---:R-:W-:Y:S01]  /*0c90*/  FFMA R17, R16, R8, R17 ;  /* 0x0000000810117223 */ /* 0x004fe20000000011 */
[----:B------:R-:W-:Y:S06]  /*0ca0*/  @!P0 BRA `(.L_x_39) ;  /* 0x0000000000148947 */ /* 0x000fec0003800000 */
[----:B------:R-:W-:Y:S01]  /*0cb0*/  ISETP.NE.AND P0, PT, R6, 0x2, PT ;  /* 0x000000020600780c */ /* 0x000fe20003f05270 */
[----:B------:R-:W2:-:S12]  /*0cc0*/  LDG.E.CONSTANT R8, desc[UR8][R14.64+-0x4] ;  /* 0xfffffc080e087981 */ /* 0x000e98000c1e9900 */
[----:B------:R-:W3:Y:S01]  /*0cd0*/  @P0 LDG.E.CONSTANT R16, desc[UR8][R14.64+-0x8] ;  /* 0xfffff8080e100981 */ /* 0x000ee2000c1e9900 */
[----:B--2---:R-:W-:-:S04]  /*0ce0*/  FFMA R17, R8, R9, R17 ;  /* 0x0000000908117223 */ /* 0x004fc80000000011 */
[----:B---3--:R-:W-:-:S07]  /*0cf0*/  @P0 FFMA R17, R16, R10, R17 ;  /* 0x0000000a10110223 */ /* 0x008fce0000000011 */
.L_x_39:
[----:B------:R-:W-:-:S07]  /*0d00*/  FMUL R17, R17, R0 ;  /* 0x0000000011117220 */ /* 0x000fce0000400000 */
.L_x_36:
[----:B------:R-:W-:Y:S05]  /*0d10*/  BSYNC.RECONVERGENT B0 ;  /* 0x0000000000007941 */ /* 0x000fea0003800200 */
.L_x_35:
[----:B------:R-:W0:Y:S01]  /*0d20*/  LDC.64 R8, c[0x0][0x3a0] ;  /* 0x0000e800ff087b82 */ /* 0x000e220000000a00 */
[----:B------:R-:W1:Y:S02]  /*0d30*/  LDCU UR4, c[0x0][0x390] ;  /* 0x00007200ff0477ac */ /* 0x000e640008000800 */
[--C-:B-1----:R-:W-:Y:S02]  /*0d40*/  IMAD R11, R7, UR4, R4.reuse ;  /* 0x00000004070b7c24 */ /* 0x102fe4000f8e0204 */
[----:B------:R-:W-:Y:S02]  /*0d50*/  IMAD.IADD R4, R3, 0x1, R4 ;  /* 0x0000000103047824 */ /* 0x000fe400078e0204 */
[----:B0-----:R-:W-:-:S03]  /*0d60*/  IMAD.WIDE R8, R11, 0x4, R8 ;  /* 0x000000040b087825 */ /* 0x001fc600078e0208 */
[----:B------:R-:W-:Y:S02]  /*0d70*/  ISETP.GE.AND P0, PT, R4, UR4, PT ;  /* 0x0000000404007c0c */ /* 0x000fe4000bf06270 */
[----:B------:R0:W-:Y:S11]  /*0d80*/  STG.E desc[UR8][R8.64], R17 ;  /* 0x0000001108007986 */ /* 0x0001f6000c101908 */
[----:B------:R-:W-:Y:S05]  /*0d90*/  @!P0 BRA `(.L_x_40) ;  /* 0xfffffffc00048947 */ /* 0x000fea000383ffff */
[----:B------:R-:W-:Y:S05]  /*0da0*/  EXIT ;  /* 0x000000000000794d */ /* 0x000fea0003800000 */
        .weak           $__internal_2_$__cuda_sm20_div_rn_f64_full
        .type           $__internal_2_$__cuda_sm20_div_rn_f64_full,@function
        .size           $__internal_2_$__cuda_sm20_div_rn_f64_full,($__internal_3_$__cuda_sm20_rcp_rn_f32_slowpath - $__internal_2_$__cuda_sm20_div_rn_f64_full)
$__internal_2_$__cuda_sm20_div_rn_f64_full:
[----:B------:R-:W-:Y:S02]  /*0db0*/  IMAD.MOV.U32 R3, RZ, RZ, 0x3ff80000 ;  /* 0x3ff80000ff037424 */ /* 0x000fe400078e00ff */
[----:B------:R-:W-:Y:S02]  /*0dc0*/  HFMA2 R14, -RZ, RZ, 0, 5.9604644775390625e-08 ;  /* 0x00000001ff0e7431 */ /* 0x000fe400000001ff */
[----:B------:R-:W-:Y:S01]  /*0dd0*/  IMAD.MOV.U32 R2, RZ, RZ, 0x0 ;  /* 0x00000000ff027424 */ /* 0x000fe200078e00ff */
[C---:B------:R-:W-:Y:S01]  /*0de0*/  FSETP.GEU.AND P1, PT, |R9|.reuse, 1.469367938527859385e-39, PT ;  /* 0x001000000900780b */ /* 0x040fe20003f2e200 */
[----:B------:R-:W0:Y:S01]  /*0df0*/  MUFU.RCP64H R15, R3 ;  /* 0x00000003000f7308 */ /* 0x000e220000001800 */
[----:B------:R-:W-:Y:S01]  /*0e00*/  LOP3.LUT R12, R9, 0x7ff00000, RZ, 0xc0, !PT ;  /* 0x7ff00000090c7812 */ /* 0x000fe200078ec0ff */
[----:B------:R-:W-:Y:S01]  /*0e10*/  IMAD.MOV.U32 R13, RZ, RZ, 0x1ca00000 ;  /* 0x1ca00000ff0d7424 */ /* 0x000fe200078e00ff */
[----:B------:R-:W-:Y:S02]  /*0e20*/  MOV R21, 0x40100000 ;  /* 0x4010000000157802 */ /* 0x000fe40000000f00 */
[----:B------:R-:W-:Y:S01]  /*0e30*/  ISETP.GE.U32.AND P0, PT, R12, 0x40100000, PT ;  /* 0x401000000c00780c */ /* 0x000fe20003f06070 */
[----:B------:R-:W-:-:S02]  /*0e40*/  IMAD.MOV.U32 R20, RZ, RZ, R12 ;  /* 0x000000ffff147224 */ /* 0x000fc400078e000c */
[----:B------:R-:W-:Y:S01]  /*0e50*/  VIADD R23, R21, 0xffffffff ;  /* 0xffffffff15177836 */ /* 0x000fe20000000000 */
[----:B------:R-:W-:-:S04]  /*0e60*/  SEL R13, R13, 0x63400000, !P0 ;  /* 0x634000000d0d7807 */ /* 0x000fc80004000000 */
[----:B------:R-:W-:Y:S01]  /*0e70*/  @!P1 LOP3.LUT R16, R13, 0x80000000, R9, 0xf8, !PT ;  /* 0x800000000d109812 */ /* 0x000fe200078ef809 */
[----:B0-----:R-:W-:-:S03]  /*0e80*/  DFMA R10, R14, -R2, 1 ;  /* 0x3ff000000e0a742b */ /* 0x001fc60000000802 */
[----:B------:R-:W-:Y:S01]  /*0e90*/  @!P1 LOP3.LUT R17, R16, 0x100000, RZ, 0xfc, !PT ;  /* 0x0010000010119812 */ /* 0x000fe200078efcff */
[----:B------:R-:W-:-:S04]  /*0ea0*/  @!P1 IMAD.MOV.U32 R16, RZ, RZ, RZ ;  /* 0x000000ffff109224 */ /* 0x000fc800078e00ff */
        /* <DEDUP_REMOVED lines=8> */
[----:B------:R-:W-:Y:S01]  /*0f30*/  DMUL R16, R14, R10 ;  /* 0x0000000a0e107228 */ /* 0x000fe20000000000 */
[----:B------:R-:W-:-:S05]  /*0f40*/  VIADD R22, R20, 0xffffffff ;  /* 0xffffffff14167836 */ /* 0x000fca0000000000 */
[----:B------:R-:W-:Y:S02]  /*0f50*/  ISETP.GT.U32.AND P0, PT, R22, 0x7feffffe, PT ;  /* 0x7feffffe1600780c */ /* 0x000fe40003f04070 */
[----:B------:R-:W-:Y:S02]  /*0f60*/  DFMA R18, R16, -R2, R10 ;  /* 0x800000021012722b */ /* 0x000fe4000000000a */
[----:B------:R-:W-:-:S06]  /*0f70*/  ISETP.GT.U32.OR P0, PT, R23, 0x7feffffe, P0 ;  /* 0x7feffffe1700780c */ /* 0x000fcc0000704470 */
[----:B------:R-:W-:-:S07]  /*0f80*/  DFMA R14, R14, R18, R16 ;  /* 0x000000120e0e722b */ /* 0x000fce0000000010 */
[----:B------:R-:W-:Y:S05]  /*0f90*/  @P0 BRA `(.L_x_41) ;  /* 0x0000000000680947 */ /* 0x000fea0003800000 */
[----:B------:R-:W-:Y:S02]  /*0fa0*/  IMAD.MOV.U32 R9, RZ, RZ, 0x40100000 ;  /* 0x40100000ff097424 */ /* 0x000fe400078e00ff */
[----:B------:R-:W-:-:S03]  /*0fb0*/  IMAD.MOV.U32 R8, RZ, RZ, RZ ;  /* 0x000000ffff087224 */ /* 0x000fc600078e00ff */
[----:B------:R-:W-:-:S04]  /*0fc0*/  VIADDMNMX R12, R12, -R9, 0xb9600000, !PT ;  /* 0xb96000000c0c7446 */ /* 0x000fc80007800909 */
[----:B------:R-:W-:-:S05]  /*0fd0*/  VIMNMX R12, PT, PT, R12, 0x46a00000, PT ;  /* 0x46a000000c0c7848 */ /* 0x000fca0003fe0100 */
[----:B------:R-:W-:-:S05]  /*0fe0*/  IMAD.IADD R16, R12, 0x1, -R13 ;  /* 0x000000010c107824 */ /* 0x000fca00078e0a0d */
[----:B------:R-:W-:-:S06]  /*0ff0*/  IADD3 R9, PT, PT, R16, 0x7fe00000, RZ ;  /* 0x7fe0000010097810 */ /* 0x000fcc0007ffe0ff */
[----:B------:R-:W-:-:S10]  /*1000*/  DMUL R12, R14, R8 ;  /* 0x000000080e0c7228 */ /* 0x000fd40000000000 */
[----:B------:R-:W-:-:S13]  /*1010*/  FSETP.GTU.AND P0, PT, |R13|, 1.469367938527859385e-39, PT ;  /* 0x001000000d00780b */ /* 0x000fda0003f0c200 */
[----:B------:R-:W-:Y:S05]  /*1020*/  @P0 BRA `(.L_x_42) ;  /* 0x0000000000880947 */ /* 0x000fea0003800000 */
[----:B------:R-:W-:Y:S01]  /*1030*/  DFMA R2, R14, -R2, R10 ;  /* 0x800000020e02722b */ /* 0x000fe2000000000a */
[----:B------:R-:W-:-:S09]  /*1040*/  IMAD.MOV.U32 R8, RZ, RZ, RZ ;  /* 0x000000ffff087224 */ /* 0x000fd200078e00ff */
        /* <DEDUP_REMOVED lines=15> */
.L_x_41:
        /* <DEDUP_REMOVED lines=11> */
[----:B------:R-:W-:Y:S02]  /*11f0*/  @!P0 IMAD.MOV.U32 R12, RZ, RZ, RZ ;  /* 0x000000ffff0c8224 */ /* 0x000fe400078e00ff */
[----:B------:R-:W-:Y:S02]  /*1200*/  @P0 IMAD.MOV.U32 R12, RZ, RZ, RZ ;  /* 0x000000ffff0c0224 */ /* 0x000fe400078e00ff */
[----:B------:R-:W-:Y:S01]  /*1210*/  @P0 IMAD.MOV.U32 R13, RZ, RZ, R2 ;  /* 0x000000ffff0d0224 */ /* 0x000fe200078e0002 */
[----:B------:R-:W-:Y:S06]  /*1220*/  BRA `(.L_x_42) ;  /* 0x0000000000087947 */ /* 0x000fec0003800000 */
.L_x_43:
[----:B------:R-:W-:Y:S02]  /*1230*/  LOP3.LUT R13, R9, 0x80000, RZ, 0xfc, !PT ;  /* 0x00080000090d7812 */ /* 0x000fe400078efcff */
[----:B------:R-:W-:-:S07]  /*1240*/  MOV R12, R8 ;  /* 0x00000008000c7202 */ /* 0x000fce0000000f00 */
.L_x_42:
[----:B------:R-:W-:Y:S02]  /*1250*/  IMAD.MOV.U32 R2, RZ, RZ, R0 ;  /* 0x000000ffff027224 */ /* 0x000fe400078e0000 */
[----:B------:R-:W-:-:S04]  /*1260*/  IMAD.MOV.U32 R3, RZ, RZ, 0x0 ;  /* 0x00000000ff037424 */ /* 0x000fc800078e00ff */
[----:B------:R-:W-:Y:S05]  /*1270*/  RET.REL.NODEC R2 `(sqwma_batch_f32) ;  /* 0xffffffec02607950 */ /* 0x000fea0003c3ffff */
        .weak           $__internal_3_$__cuda_sm20_rcp_rn_f32_slowpath
        .type           $__internal_3_$__cuda_sm20_rcp_rn_f32_slowpath,@function
        .size           $__internal_3_$__cuda_sm20_rcp_rn_f32_slowpath,(.L_x_51 - $__internal_3_$__cuda_sm20_rcp_rn_f32_slowpath)
$__internal_3_$__cuda_sm20_rcp_rn_f32_slowpath:
        /* <DEDUP_REMOVED lines=16> */
.L_x_44:
[----:B------:R-:W-:-:S05]  /*1380*/  VIADD R14, R12, 0xffffff03 ;  /* 0xffffff030c0e7836 */ /* 0x000fca0000000000 */
[----:B------:R-:W-:-:S13]  /*1390*/  ISETP.GT.U32.AND P0, PT, R14, 0x1, PT ;  /* 0x000000010e00780c */ /* 0x000fda0003f04070 */
[----:B------:R-:W-:Y:S05]  /*13a0*/  @P0 BRA `(.L_x_46) ;  /* 0x0000000000780947 */ /* 0x000fea0003800000 */
[----:B------:R-:W-:Y:S01]  /*13b0*/  LOP3.LUT R3, R0, 0x7fffff, RZ, 0xc0, !PT ;  /* 0x007fffff00037812 */ /* 0x000fe200078ec0ff */
[----:B------:R-:W-:-:S03]  /*13c0*/  IMAD.MOV.U32 R11, RZ, RZ, 0x3 ;  /* 0x00000003ff0b7424 */ /* 0x000fc600078e00ff */
[----:B------:R-:W-:Y:S02]  /*13d0*/  LOP3.LUT R3, R3, 0x3f800000, RZ, 0xfc, !PT ;  /* 0x3f80000003037812 */ /* 0x000fe400078efcff */
[----:B------:R-:W-:Y:S02]  /*13e0*/  SHF.L.U32 R11, R11, R14, RZ ;  /* 0x0000000e0b0b7219 */ /* 0x000fe400000006ff */
[----:B------:R-:W0:Y:S02]  /*13f0*/  MUFU.RCP R8, R3 ;  /* 0x0000000300087308 */ /* 0x000e240000001000 */
        /* <DEDUP_REMOVED lines=8> */
[----:B------:R-:W-:Y:S02]  /*1480*/  LOP3.LUT R11, R11, R8, RZ, 0xc0, !PT ;  /* 0x000000080b0b7212 */ /* 0x000fe400078ec0ff */
[----:B------:R-:W-:-:S02]  /*1490*/  IADD3 R9, PT, PT, -R9, RZ, RZ ;  /* 0x000000ff09097210 */ /* 0x000fc40007ffe1ff */
[-C--:B------:R-:W-:Y:S02]  /*14a0*/  SHF.R.U32.HI R11, RZ, R14.reuse, R11 ;  /* 0x0000000eff0b7219 */ /* 0x080fe4000001160b */
[----:B------:R-:W-:Y:S02]  /*14b0*/  LOP3.LUT P1, RZ, R9, R14, R8, 0xf8, !PT ;  /* 0x0000000e09ff7212 */ /* 0x000fe4000782f808 */
[C---:B------:R-:W-:Y:S02]  /*14c0*/  LOP3.LUT P0, RZ, R11.reuse, 0x1, RZ, 0xc0, !PT ;  /* 0x000000010bff7812 */ /* 0x040fe4000780c0ff */
[----:B------:R-:W-:-:S04]  /*14d0*/  LOP3.LUT P2, RZ, R11, 0x2, RZ, 0xc0, !PT ;  /* 0x000000020bff7812 */ /* 0x000fc8000784c0ff */
[----:B------:R-:W-:Y:S02]  /*14e0*/  PLOP3.LUT P0, PT, P0, P1, P2, 0xe0, 0x0 ;  /* 0x000000000000781c */ /* 0x000fe40000703c20 */
[----:B------:R-:W-:Y:S02]  /*14f0*/  LOP3.LUT P1, RZ, R0, 0x7fffff, RZ, 0xc0, !PT ;  /* 0x007fffff00ff7812 */ /* 0x000fe4000782c0ff */
[----:B------:R-:W-:-:S05]  /*1500*/  SEL R3, RZ, 0x1, !P0 ;  /* 0x00000001ff037807 */ /* 0x000fca0004000000 */
[----:B------:R-:W-:-:S05]  /*1510*/  IMAD.MOV R3, RZ, RZ, -R3 ;  /* 0x000000ffff037224 */ /* 0x000fca00078e0a03 */
[----:B------:R-:W-:Y:S01]  /*1520*/  ISETP.GE.AND P0, PT, R3, RZ, PT ;  /* 0x000000ff0300720c */ /* 0x000fe20003f06270 */
[----:B------:R-:W-:-:S05]  /*1530*/  VIADD R3, R12, 0xffffff04 ;  /* 0xffffff040c037836 */ /* 0x000fca0000000000 */
[----:B------:R-:W-:-:S07]  /*1540*/  SHF.R.U32.HI R3, RZ, R3, R8 ;  /* 0x00000003ff037219 */ /* 0x000fce0000011608 */
[----:B------:R-:W-:-:S05]  /*1550*/  @!P0 VIADD R3, R3, 0x1 ;  /* 0x0000000103038836 */ /* 0x000fca0000000000 */
[----:B------:R-:W-:-:S04]  /*1560*/  @!P1 SHF.L.U32 R3, R3, 0x1, RZ ;  /* 0x0000000103039819 */ /* 0x000fc800000006ff */
[----:B------:R-:W-:Y:S01]  /*1570*/  LOP3.LUT R3, R3, 0x80000000, R0, 0xf8, !PT ;  /* 0x8000000003037812 */ /* 0x000fe200078ef800 */
[----:B------:R-:W-:Y:S06]  /*1580*/  BRA `(.L_x_45) ;  /* 0x0000000000047947 */ /* 0x000fec0003800000 */
.L_x_46:
[----:B------:R0:W1:Y:S02]  /*1590*/  MUFU.RCP R3, R0 ;  /* 0x0000000000037308 */ /* 0x0000640000001000 */
.L_x_45:
[----:B0123--:R-:W-:Y:S02]  /*15a0*/  IMAD.MOV.U32 R0, RZ, RZ, R3 ;  /* 0x000000ffff007224 */ /* 0x00ffe400078e0003 */
[----:B------:R-:W-:-:S04]  /*15b0*/  IMAD.MOV.U32 R3, RZ, RZ, 0x0 ;  /* 0x00000000ff037424 */ /* 0x000fc800078e00ff */
[----:B------:R-:W-:Y:S05]  /*15c0*/  RET.REL.NODEC R2 `(sqwma_batch_f32) ;  /* 0xffffffe8028c7950 */ /* 0x000fea0003c3ffff */
.L_x_47:
        /* <DEDUP_REMOVED lines=11> */
.L_x_51:


//--------------------- .nv.shared.sqwma_many_series_one_param_f32 --------------------------
	.section	.nv.shared.sqwma_many_series_one_param_f32,"aw",@nobits
	.sectionflags	@""
	.align	16
	.zero		1024


//--------------------- .nv.shared.reserved.0     --------------------------
	.section	.nv.shared.reserved.0,"aw",@nobits
	.weak		__nv_reservedSMEM_offset_0_alias
	.size		__nv_reservedSMEM_offset_0_alias, 0, 64
	.other		__nv_reservedSMEM_offset_0_alias,@"STO_CUDA_RESERVED_SHARED STV_DEFAULT"
__nv_reservedSMEM_offset_0_alias:
	.zero		0
	.zero		64


//--------------------- .nv.shared.sqwma_batch_f32 --------------------------
	.section	.nv.shared.sqwma_batch_f32,"aw",@nobits
	.sectionflags	@""
	.align	16
	.zero		1024


//--------------------- .nv.constant0.sqwma_many_series_one_param_f32 --------------------------
	.section	.nv.constant0.sqwma_many_series_one_param_f32,"a",@progbits
	.sectionflags	@""
	.align	4
.nv.constant0.sqwma_many_series_one_param_f32:
	.zero		936


//--------------------- .nv.constant0.sqwma_batch_f32 --------------------------
	.section	.nv.constant0.sqwma_batch_f32,"a",@progbits
	.sectionflags	@""
	.align	4
.nv.constant0.sqwma_batch_f32:
	.zero		936


//--------------------- SYMBOLS --------------------------

	.type		.nv.reservedSmem.offset0,@object
	.size		.nv.reservedSmem.offset0,0x4
	.type		.nv.reservedSmem.cap,@object
	.size		.nv.reservedSmem.cap,0x4
